	.target	sm_100a

	.elftype	@"ET_EXEC"


//--------------------- .note.nv.tkinfo           --------------------------
	.section	.note.nv.tkinfo,"",@"SHT_NOTE"
	.sectionflags	@"SHF_NOTE_NV_TKINFO"
	.tkinfo
        /*0018*/ 	.word	0x00000002
        /*0030*/ 	.string	""
        /*0030*/ 	.string	"ptxas"
        /*0030*/ 	.string	"Cuda compilation tools, release 13.0, V13.0.88"
        /*0030*/ 	.string	"Build cuda_13.0.r13.0/compiler.36424714_0"
        /*0030*/ 	.string	"-arch sm_100a -m 64 "



//--------------------- .note.nv.cuinfo           --------------------------
	.section	.note.nv.cuinfo,"",@"SHT_NOTE"
	.sectionflags	@"SHF_NOTE_NV_CUINFO"
        /*0018*/ 	.short	0x0002
        /*001a*/ 	.short	0x0064
        /*001c*/ 	.short	0x0082
	.zero		2


//--------------------- .nv.info                  --------------------------
	.section	.nv.info,"",@"SHT_CUDA_INFO"
	.align	4


	//----- nvinfo : EIATTR_REGCOUNT
	.align		4
        /*0000*/ 	.byte	0x04, 0x2f
        /*0002*/ 	.short	(.L_19 - .L_18)
	.align		4
.L_18:
        /*0004*/ 	.word	index@(_ZN7cutlass13device_kernelINS_4gemm6kernel13GemmUniversalIN4cute5tupleIJiiiiEEENS1_10collective13CollectiveMmaINS1_35MainloopSm100TmaUmmaWarpSpecializedILi32ELi2ELi4ENS5_IJNS4_1CILi2EEESB_NSA_ILi1EEEEEEEENS5_IJNSA_ILi256EEENSA_ILi128EEENSA_ILi32EEEEEENS_12float_e5m2_tENS5_IJlSC_lEEESJ_SK_NS4_8TiledMMAINS4_8MMA_AtomIJNS4_10MMA_TraitsINS4_25SM100_MMA_F8F6F4_2x1SM_SSEJSJ_SJ_fSF_SG_NS4_17integral_constantINS4_4UMMA5MajorELSR_0EEESS_NSP_INSQ_7ScaleInELST_0EEESU_EEEEEENS4_6LayoutINS5_IJSC_SC_SC_EEENS5_IJNSA_ILi0EEESZ_SZ_EEEEENS5_IJNS4_10UnderscoreES12_S12_EEEEENS4_28SM100_TMA_2SM_LOAD_MULTICASTENS4_14ComposedLayoutINS4_7SwizzleILi1ELi4ELi3EEENS4_18smem_ptr_flag_bitsILi8EEENSX_INS5_IJNSA_ILi8EEESH_EEENS5_IJSH_SC_EEEEEEEvNS4_8identityENS4_18SM100_TMA_2SM_LOADES1F_vS1G_EENS_8epilogue10collective18CollectiveEpilogueINS1J_23Sm100TmaWarpSpecializedILi2ELi2ELi64ELb0ELb0EEEJNS5_IJSG_SG_SH_EEENS5_IJNSX_ISG_SC_EENSX_INSA_ILi64EEESC_EEEEESJ_SK_SJ_SK_NS1J_6fusion15FusionCallbacksIS1N_NS1T_17LinearCombinationISJ_fSJ_fLNS_15FloatRoundStyleE2EEES1O_S1S_JEEENS4_5SM1004TMEM4LOAD26SM100_TMEM_LOAD_32dp32b64xENS4_13SM90_TMA_LOADENS16_INS17_ILi2ELi4ELi3EEES1A_NSX_INS5_IJS1B_S1Q_EEENS5_IJS1Q_SC_EEEEEEENS4_39AutoVectorizingCopyWithAssumedAlignmentILi128EEENS4_14SM90_TMA_STOREES28_S2A_S2A_EEEvvEEEEvNT_6ParamsE)
        /*0008*/ 	.word	0x000000cd


	//----- nvinfo : EIATTR_FRAME_SIZE
	.align		4
.L_19:
        /*000c*/ 	.byte	0x04, 0x11
        /*000e*/ 	.short	(.L_21 - .L_20)
	.align		4
.L_20:
        /*0010*/ 	.word	index@($__internal_2_$__cuda_sm10x_tcgen05_guardrail_trap_unallocated_columns_being_dealloced)
        /*0014*/ 	.word	0x00000000


	//----- nvinfo : EIATTR_FRAME_SIZE
	.align		4
.L_21:
        /*0018*/ 	.byte	0x04, 0x11
        /*001a*/ 	.short	(.L_23 - .L_22)
	.align		4
.L_22:
        /*001c*/ 	.word	index@($__internal_1_$__cuda_sm10x_tcgen05_guardrail_trap_phase_invalid_during_alloc)
        /*0020*/ 	.word	0x00000000


	//----- nvinfo : EIATTR_FRAME_SIZE
	.align		4
.L_23:
        /*0024*/ 	.byte	0x04, 0x11
        /*0026*/ 	.short	(.L_25 - .L_24)
	.align		4
.L_24:
        /*0028*/ 	.word	index@($__internal_0_$__cuda_sm10x_tcgen05_guardrail_trap_col_being_dealloced_not_returned_by_alloc)
        /*002c*/ 	.word	0x00000000


	//----- nvinfo : EIATTR_FRAME_SIZE
	.align		4
.L_25:
        /*0030*/ 	.byte	0x04, 0x11
        /*0032*/ 	.short	(.L_27 - .L_26)
	.align		4
.L_26:
        /*0034*/ 	.word	index@(_ZN7cutlass13device_kernelINS_4gemm6kernel13GemmUniversalIN4cute5tupleIJiiiiEEENS1_10collective13CollectiveMmaINS1_35MainloopSm100TmaUmmaWarpSpecializedILi32ELi2ELi4ENS5_IJNS4_1CILi2EEESB_NSA_ILi1EEEEEEEENS5_IJNSA_ILi256EEENSA_ILi128EEENSA_ILi32EEEEEENS_12float_e5m2_tENS5_IJlSC_lEEESJ_SK_NS4_8TiledMMAINS4_8MMA_AtomIJNS4_10MMA_TraitsINS4_25SM100_MMA_F8F6F4_2x1SM_SSEJSJ_SJ_fSF_SG_NS4_17integral_constantINS4_4UMMA5MajorELSR_0EEESS_NSP_INSQ_7ScaleInELST_0EEESU_EEEEEENS4_6LayoutINS5_IJSC_SC_SC_EEENS5_IJNSA_ILi0EEESZ_SZ_EEEEENS5_IJNS4_10UnderscoreES12_S12_EEEEENS4_28SM100_TMA_2SM_LOAD_MULTICASTENS4_14ComposedLayoutINS4_7SwizzleILi1ELi4ELi3EEENS4_18smem_ptr_flag_bitsILi8EEENSX_INS5_IJNSA_ILi8EEESH_EEENS5_IJSH_SC_EEEEEEEvNS4_8identityENS4_18SM100_TMA_2SM_LOADES1F_vS1G_EENS_8epilogue10collective18CollectiveEpilogueINS1J_23Sm100TmaWarpSpecializedILi2ELi2ELi64ELb0ELb0EEEJNS5_IJSG_SG_SH_EEENS5_IJNSX_ISG_SC_EENSX_INSA_ILi64EEESC_EEEEESJ_SK_SJ_SK_NS1J_6fusion15FusionCallbacksIS1N_NS1T_17LinearCombinationISJ_fSJ_fLNS_15FloatRoundStyleE2EEES1O_S1S_JEEENS4_5SM1004TMEM4LOAD26SM100_TMEM_LOAD_32dp32b64xENS4_13SM90_TMA_LOADENS16_INS17_ILi2ELi4ELi3EEES1A_NSX_INS5_IJS1B_S1Q_EEENS5_IJS1Q_SC_EEEEEEENS4_39AutoVectorizingCopyWithAssumedAlignmentILi128EEENS4_14SM90_TMA_STOREES28_S2A_S2A_EEEvvEEEEvNT_6ParamsE)
        /*0038*/ 	.word	0x00000000


	//----- nvinfo : EIATTR_MIN_STACK_SIZE
	.align		4
.L_27:
        /*003c*/ 	.byte	0x04, 0x12
        /*003e*/ 	.short	(.L_29 - .L_28)
	.align		4
.L_28:
        /*0040*/ 	.word	index@(_ZN7cutlass13device_kernelINS_4gemm6kernel13GemmUniversalIN4cute5tupleIJiiiiEEENS1_10collective13CollectiveMmaINS1_35MainloopSm100TmaUmmaWarpSpecializedILi32ELi2ELi4ENS5_IJNS4_1CILi2EEESB_NSA_ILi1EEEEEEEENS5_IJNSA_ILi256EEENSA_ILi128EEENSA_ILi32EEEEEENS_12float_e5m2_tENS5_IJlSC_lEEESJ_SK_NS4_8TiledMMAINS4_8MMA_AtomIJNS4_10MMA_TraitsINS4_25SM100_MMA_F8F6F4_2x1SM_SSEJSJ_SJ_fSF_SG_NS4_17integral_constantINS4_4UMMA5MajorELSR_0EEESS_NSP_INSQ_7ScaleInELST_0EEESU_EEEEEENS4_6LayoutINS5_IJSC_SC_SC_EEENS5_IJNSA_ILi0EEESZ_SZ_EEEEENS5_IJNS4_10UnderscoreES12_S12_EEEEENS4_28SM100_TMA_2SM_LOAD_MULTICASTENS4_14ComposedLayoutINS4_7SwizzleILi1ELi4ELi3EEENS4_18smem_ptr_flag_bitsILi8EEENSX_INS5_IJNSA_ILi8EEESH_EEENS5_IJSH_SC_EEEEEEEvNS4_8identityENS4_18SM100_TMA_2SM_LOADES1F_vS1G_EENS_8epilogue10collective18CollectiveEpilogueINS1J_23Sm100TmaWarpSpecializedILi2ELi2ELi64ELb0ELb0EEEJNS5_IJSG_SG_SH_EEENS5_IJNSX_ISG_SC_EENSX_INSA_ILi64EEESC_EEEEESJ_SK_SJ_SK_NS1J_6fusion15FusionCallbacksIS1N_NS1T_17LinearCombinationISJ_fSJ_fLNS_15FloatRoundStyleE2EEES1O_S1S_JEEENS4_5SM1004TMEM4LOAD26SM100_TMEM_LOAD_32dp32b64xENS4_13SM90_TMA_LOADENS16_INS17_ILi2ELi4ELi3EEES1A_NSX_INS5_IJS1B_S1Q_EEENS5_IJS1Q_SC_EEEEEEENS4_39AutoVectorizingCopyWithAssumedAlignmentILi128EEENS4_14SM90_TMA_STOREES28_S2A_S2A_EEEvvEEEEvNT_6ParamsE)
        /*0044*/ 	.word	0x00000000
.L_29:


//--------------------- .nv.compat                --------------------------
	.section	.nv.compat,"",@"SHT_CUDA_COMPAT_INFO"
	.align	4
        /*0000*/ 	.byte	0x02, 0x09, 0x01, 0x00, 0x02, 0x02, 0x02, 0x00, 0x02, 0x05, 0x05, 0x00, 0x03, 0x07, 0x01, 0x01
        /*0010*/ 	.byte	0x02, 0x03, 0x01, 0x00, 0x02, 0x06, 0x01, 0x00, 0x04, 0x0b, 0x08, 0x00, 0x09, 0x00, 0x00, 0x00
        /*0020*/ 	.byte	0x00, 0x00, 0x00, 0x00


//--------------------- .nv.info._ZN7cutlass13device_kernelINS_4gemm6kernel13GemmUniversalIN4cute5tupleIJiiiiEEENS1_10collective13CollectiveMmaINS1_35MainloopSm100TmaUmmaWarpSpecializedILi32ELi2ELi4ENS5_IJNS4_1CILi2EEESB_NSA_ILi1EEEEEEEENS5_IJNSA_ILi256EEENSA_ILi128EEENSA_ILi32EEEEEENS_12float_e5m2_tENS5_IJlSC_lEEESJ_SK_NS4_8TiledMMAINS4_8MMA_AtomIJNS4_10MMA_TraitsINS4_25SM100_MMA_F8F6F4_2x1SM_SSEJSJ_SJ_fSF_SG_NS4_17integral_constantINS4_4UMMA5MajorELSR_0EEESS_NSP_INSQ_7ScaleInELST_0EEESU_EEEEEENS4_6LayoutINS5_IJSC_SC_SC_EEENS5_IJNSA_ILi0EEESZ_SZ_EEEEENS5_IJNS4_10UnderscoreES12_S12_EEEEENS4_28SM100_TMA_2SM_LOAD_MULTICASTENS4_14ComposedLayoutINS4_7SwizzleILi1ELi4ELi3EEENS4_18smem_ptr_flag_bitsILi8EEENSX_INS5_IJNSA_ILi8EEESH_EEENS5_IJSH_SC_EEEEEEEvNS4_8identityENS4_18SM100_TMA_2SM_LOADES1F_vS1G_EENS_8epilogue10collective18CollectiveEpilogueINS1J_23Sm100TmaWarpSpecializedILi2ELi2ELi64ELb0ELb0EEEJNS5_IJSG_SG_SH_EEENS5_IJNSX_ISG_SC_EENSX_INSA_ILi64EEESC_EEEEESJ_SK_SJ_SK_NS1J_6fusion15FusionCallbacksIS1N_NS1T_17LinearCombinationISJ_fSJ_fLNS_15FloatRoundStyleE2EEES1O_S1S_JEEENS4_5SM1004TMEM4LOAD26SM100_TMEM_LOAD_32dp32b64xENS4_13SM90_TMA_LOADENS16_INS17_ILi2ELi4ELi3EEES1A_NSX_INS5_IJS1B_S1Q_EEENS5_IJS1Q_SC_EEEEEEENS4_39AutoVectorizingCopyWithAssumedAlignmentILi128EEENS4_14SM90_TMA_STOREES28_S2A_S2A_EEEvvEEEEvNT_6ParamsE --------------------------
	.section	.nv.info._ZN7cutlass13device_kernelINS_4gemm6kernel13GemmUniversalIN4cute5tupleIJiiiiEEENS1_10collective13CollectiveMmaINS1_35MainloopSm100TmaUmmaWarpSpecializedILi32ELi2ELi4ENS5_IJNS4_1CILi2EEESB_NSA_ILi1EEEEEEEENS5_IJNSA_ILi256EEENSA_ILi128EEENSA_ILi32EEEEEENS_12float_e5m2_tENS5_IJlSC_lEEESJ_SK_NS4_8TiledMMAINS4_8MMA_AtomIJNS4_10MMA_TraitsINS4_25SM100_MMA_F8F6F4_2x1SM_SSEJSJ_SJ_fSF_SG_NS4_17integral_constantINS4_4UMMA5MajorELSR_0EEESS_NSP_INSQ_7ScaleInELST_0EEESU_EEEEEENS4_6LayoutINS5_IJSC_SC_SC_EEENS5_IJNSA_ILi0EEESZ_SZ_EEEEENS5_IJNS4_10UnderscoreES12_S12_EEEEENS4_28SM100_TMA_2SM_LOAD_MULTICASTENS4_14ComposedLayoutINS4_7SwizzleILi1ELi4ELi3EEENS4_18smem_ptr_flag_bitsILi8EEENSX_INS5_IJNSA_ILi8EEESH_EEENS5_IJSH_SC_EEEEEEEvNS4_8identityENS4_18SM100_TMA_2SM_LOADES1F_vS1G_EENS_8epilogue10collective18CollectiveEpilogueINS1J_23Sm100TmaWarpSpecializedILi2ELi2ELi64ELb0ELb0EEEJNS5_IJSG_SG_SH_EEENS5_IJNSX_ISG_SC_EENSX_INSA_ILi64EEESC_EEEEESJ_SK_SJ_SK_NS1J_6fusion15FusionCallbacksIS1N_NS1T_17LinearCombinationISJ_fSJ_fLNS_15FloatRoundStyleE2EEES1O_S1S_JEEENS4_5SM1004TMEM4LOAD26SM100_TMEM_LOAD_32dp32b64xENS4_13SM90_TMA_LOADENS16_INS17_ILi2ELi4ELi3EEES1A_NSX_INS5_IJS1B_S1Q_EEENS5_IJS1Q_SC_EEEEEEENS4_39AutoVectorizingCopyWithAssumedAlignmentILi128EEENS4_14SM90_TMA_STOREES28_S2A_S2A_EEEvvEEEEvNT_6ParamsE,"",@"SHT_CUDA_INFO"
	.sectionflags	@""
	.align	4


	//----- nvinfo : EIATTR_CUDA_API_VERSION
	.align		4
        /*0000*/ 	.byte	0x04, 0x37
        /*0002*/ 	.short	(.L_31 - .L_30)
.L_30:
        /*0004*/ 	.word	0x00000082


	//----- nvinfo : EIATTR_KPARAM_INFO
	.align		4
.L_31:
        /*0008*/ 	.byte	0x04, 0x17
        /*000a*/ 	.short	(.L_33 - .L_32)
.L_32:
        /*000c*/ 	.word	0x00000000
        /*0010*/ 	.short	0x0000
        /*0012*/ 	.short	0x0000
        /*0014*/ 	.byte	0x00, 0xf0, 0x01, 0x20


	//----- nvinfo : EIATTR_AT_ENTRY_FRAGMENTS
	.align		4
.L_33:
        /*0018*/ 	.byte	0x04, 0x4f
        /*001a*/ 	.short	(.L_35 - .L_34)


	//   ....[0]....
.L_34:
        /*001c*/ 	.word	0x00000007


	//----- nvinfo : EIATTR_RESERVED_SMEM_USED
	.align		4
.L_35:
        /*0020*/ 	.byte	0x01, 0x41
	.zero		2


	//----- nvinfo : EIATTR_SPARSE_MMA_MASK
	.align		4
        /*0024*/ 	.byte	0x03, 0x50
        /*0026*/ 	.short	0x0000


	//----- nvinfo : EIATTR_TCGEN05_2CTA_USED
	.align		4
        /*0028*/ 	.byte	0x01, 0x52
	.zero		2


	//----- nvinfo : EIATTR_MAXREG_COUNT
	.align		4
        /*002c*/ 	.byte	0x03, 0x1b
        /*002e*/ 	.short	0x00ff


	//----- nvinfo : EIATTR_NUM_BARRIERS
	.align		4
        /*0030*/ 	.byte	0x02, 0x4c
        /*0032*/ 	.byte	0x07
	.zero		1


	//----- nvinfo : EIATTR_EXTERNS
	.align		4
        /*0034*/ 	.byte	0x04, 0x0f
        /*0036*/ 	.short	(.L_37 - .L_36)


	//   ....[0]....
	.align		4
.L_36:
        /*0038*/ 	.word	index@(__assertfail)


	//----- nvinfo : EIATTR_MERCURY_ISA_VERSION
	.align		4
.L_37:
        /*003c*/ 	.byte	0x03, 0x5f
        /*003e*/ 	.short	0x0101


	//----- nvinfo : EIATTR_INT_WARP_WIDE_INSTR_OFFSETS
	.align		4
        /*0040*/ 	.byte	0x04, 0x31
        /*0042*/ 	.short	(.L_39 - .L_38)


	//   ....[0]....
.L_38:
        /*0044*/ 	.word	0x000010e0


	//   ....[1]....
        /*0048*/ 	.word	0x00001180


	//   ....[2]....
        /*004c*/ 	.word	0x00005440


	//   ....[3]....
        /*0050*/ 	.word	0x00005460


	//   ....[4]....
        /*0054*/ 	.word	0x00005490


	//   ....[5]....
        /*0058*/ 	.word	0x00005fc0


	//   ....[6]....
        /*005c*/ 	.word	0x00006030


	//   ....[7]....
        /*0060*/ 	.word	0x00006100


	//   ....[8]....
        /*0064*/ 	.word	0x000061b0


	//----- nvinfo : EIATTR_COOP_GROUP_MASK_REGIDS
	.align		4
.L_39:
        /*0068*/ 	.byte	0x04, 0x29
        /*006a*/ 	.short	(.L_41 - .L_40)


	//   ....[0]....
.L_40:
        /*006c*/ 	.word	0xffffffff


	//   ....[1]....
        /*0070*/ 	.word	0xffffffff


	//   ....[2]....
        /*0074*/ 	.word	0xffffffff


	//   ....[3]....
        /*0078*/ 	.word	0xffffffff


	//   ....[4]....
        /*007c*/ 	.word	0xffffffff


	//   ....[5]....
        /*0080*/ 	.word	0xffffffff


	//   ....[6]....
        /*0084*/ 	.word	0xffffffff


	//   ....[7]....
        /*0088*/ 	.word	0xffffffff


	//   ....[8]....
        /*008c*/ 	.word	0xffffffff


	//   ....[9]....
        /*0090*/ 	.word	0xffffffff


	//   ....[10]....
        /*0094*/ 	.word	0xffffffff


	//   ....[11]....
        /*0098*/ 	.word	0xffffffff


	//   ....[12]....
        /*009c*/ 	.word	0xffffffff


	//   ....[13]....
        /*00a0*/ 	.word	0xffffffff


	//----- nvinfo : EIATTR_COOP_GROUP_INSTR_OFFSETS
	.align		4
.L_41:
        /*00a4*/ 	.byte	0x04, 0x28
        /*00a6*/ 	.short	(.L_43 - .L_42)


	//   ....[0]....
.L_42:
        /*00a8*/ 	.word	0x000000b0


	//   ....[1]....
        /*00ac*/ 	.word	0x00000520


	//   ....[2]....
        /*00b0*/ 	.word	0x00000a90


	//   ....[3]....
        /*00b4*/ 	.word	0x00000be0


	//   ....[4]....
        /*00b8*/ 	.word	0x00000cd0


	//   ....[5]....
        /*00bc*/ 	.word	0x00000e30


	//   ....[6]....
        /*00c0*/ 	.word	0x00000fc0


	//   ....[7]....
        /*00c4*/ 	.word	0x00001200


	//   ....[8]....
        /*00c8*/ 	.word	0x00002510


	//   ....[9]....
        /*00cc*/ 	.word	0x00004370


	//   ....[10]....
        /*00d0*/ 	.word	0x00004840


	//   ....[11]....
        /*00d4*/ 	.word	0x00004870


	//   ....[12]....
        /*00d8*/ 	.word	0x00005340


	//   ....[13]....
        /*00dc*/ 	.word	0x00005550


	//----- nvinfo : EIATTR_VRC_CTA_INIT_COUNT
	.align		4
.L_43:
        /*00e0*/ 	.byte	0x02, 0x4a
        /*00e2*/ 	.byte	0x80
	.zero		1


	//----- nvinfo : EIATTR_SYSCALL_OFFSETS
	.align		4
        /*00e4*/ 	.byte	0x04, 0x46
        /*00e6*/ 	.short	(.L_45 - .L_44)


	//   ....[0]....
.L_44:
        /*00e8*/ 	.word	0x00006da0


	//   ....[1]....
        /*00ec*/ 	.word	0x00006ee0


	//   ....[2]....
        /*00f0*/ 	.word	0x00007770


	//   ....[3]....
        /*00f4*/ 	.word	0x00008d80


	//----- nvinfo : EIATTR_MBARRIER_INSTR_OFFSETS
	.align		4
.L_45:
        /*00f8*/ 	.byte	0x04, 0x39
        /*00fa*/ 	.short	(.L_47 - .L_46)


	//   ....[0]....
.L_46:
        /*00fc*/ 	.word	0x00000670
        /*0100*/ 	.word	0x000000ff
        /*0104*/ 	.word	0x00000000
        /*0108*/ 	.short	0x0100
        /*010a*/ 	.byte	0x04
	.zero		1


	//   ....[1]....
        /*010c*/ 	.word	0x00000680
        /*0110*/ 	.word	0x000000ff
        /*0114*/ 	.word	0x00000100
        /*0118*/ 	.short	0x0100
        /*011a*/ 	.byte	0x04
	.zero		1


	//   ....[2]....
        /*011c*/ 	.word	0x00000690
        /*0120*/ 	.word	0x000000ff
        /*0124*/ 	.word	0x00000008
        /*0128*/ 	.short	0x0100
        /*012a*/ 	.byte	0x04
	.zero		1


	//   ....[3]....
        /*012c*/ 	.word	0x000006a0
        /*0130*/ 	.word	0x000000ff
        /*0134*/ 	.word	0x00000108
        /*0138*/ 	.short	0x0100
        /*013a*/ 	.byte	0x04
	.zero		1


	//   ....[4]....
        /*013c*/ 	.word	0x000006b0
        /*0140*/ 	.word	0x000000ff
        /*0144*/ 	.word	0x00000010
        /*0148*/ 	.short	0x0100
        /*014a*/ 	.byte	0x04
	.zero		1


	//   ....[5]....
        /*014c*/ 	.word	0x000006c0
        /*0150*/ 	.word	0x000000ff
        /*0154*/ 	.word	0x00000110
        /*0158*/ 	.short	0x0100
        /*015a*/ 	.byte	0x04
	.zero		1


	//   ....[6]....
        /*015c*/ 	.word	0x000006d0
        /*0160*/ 	.word	0x000000ff
        /*0164*/ 	.word	0x00000018
        /*0168*/ 	.short	0x0100
        /*016a*/ 	.byte	0x04
	.zero		1


	//   ....[7]....
        /*016c*/ 	.word	0x000006e0
        /*0170*/ 	.word	0x000000ff
        /*0174*/ 	.word	0x00000118
        /*0178*/ 	.short	0x0100
        /*017a*/ 	.byte	0x04
	.zero		1


	//   ....[8]....
        /*017c*/ 	.word	0x000006f0
        /*0180*/ 	.word	0x000000ff
        /*0184*/ 	.word	0x00000020
        /*0188*/ 	.short	0x0100
        /*018a*/ 	.byte	0x04
	.zero		1


	//   ....[9]....
        /*018c*/ 	.word	0x00000700
        /*0190*/ 	.word	0x000000ff
        /*0194*/ 	.word	0x00000120
        /*0198*/ 	.short	0x0100
        /*019a*/ 	.byte	0x04
	.zero		1


	//   ....[10]....
        /*019c*/ 	.word	0x00000710
        /*01a0*/ 	.word	0x000000ff
        /*01a4*/ 	.word	0x00000028
        /*01a8*/ 	.short	0x0100
        /*01aa*/ 	.byte	0x04
	.zero		1


	//   ....[11]....
        /*01ac*/ 	.word	0x00000720
        /*01b0*/ 	.word	0x000000ff
        /*01b4*/ 	.word	0x00000128
        /*01b8*/ 	.short	0x0100
        /*01ba*/ 	.byte	0x04
	.zero		1


	//   ....[12]....
        /*01bc*/ 	.word	0x00000730
        /*01c0*/ 	.word	0x000000ff
        /*01c4*/ 	.word	0x00000030
        /*01c8*/ 	.short	0x0100
        /*01ca*/ 	.byte	0x04
	.zero		1


	//   ....[13]....
        /*01cc*/ 	.word	0x00000740
        /*01d0*/ 	.word	0x000000ff
        /*01d4*/ 	.word	0x00000130
        /*01d8*/ 	.short	0x0100
        /*01da*/ 	.byte	0x04
	.zero		1


	//   ....[14]....
        /*01dc*/ 	.word	0x00000750
        /*01e0*/ 	.word	0x000000ff
        /*01e4*/ 	.word	0x00000038
        /*01e8*/ 	.short	0x0100
        /*01ea*/ 	.byte	0x04
	.zero		1


	//   ....[15]....
        /*01ec*/ 	.word	0x00000760
        /*01f0*/ 	.word	0x000000ff
        /*01f4*/ 	.word	0x00000138
        /*01f8*/ 	.short	0x0100
        /*01fa*/ 	.byte	0x04
	.zero		1


	//   ....[16]....
        /*01fc*/ 	.word	0x00000770
        /*0200*/ 	.word	0x000000ff
        /*0204*/ 	.word	0x00000040
        /*0208*/ 	.short	0x0100
        /*020a*/ 	.byte	0x04
	.zero		1


	//   ....[17]....
        /*020c*/ 	.word	0x00000780
        /*0210*/ 	.word	0x000000ff
        /*0214*/ 	.word	0x00000140
        /*0218*/ 	.short	0x0100
        /*021a*/ 	.byte	0x04
	.zero		1


	//   ....[18]....
        /*021c*/ 	.word	0x00000790
        /*0220*/ 	.word	0x000000ff
        /*0224*/ 	.word	0x00000048
        /*0228*/ 	.short	0x0100
        /*022a*/ 	.byte	0x04
	.zero		1


	//   ....[19]....
        /*022c*/ 	.word	0x000007a0
        /*0230*/ 	.word	0x000000ff
        /*0234*/ 	.word	0x00000148
        /*0238*/ 	.short	0x0100
        /*023a*/ 	.byte	0x04
	.zero		1


	//   ....[20]....
        /*023c*/ 	.word	0x000007b0
        /*0240*/ 	.word	0x000000ff
        /*0244*/ 	.word	0x00000050
        /*0248*/ 	.short	0x0100
        /*024a*/ 	.byte	0x04
	.zero		1


	//   ....[21]....
        /*024c*/ 	.word	0x000007c0
        /*0250*/ 	.word	0x000000ff
        /*0254*/ 	.word	0x00000150
        /*0258*/ 	.short	0x0100
        /*025a*/ 	.byte	0x04
	.zero		1


	//   ....[22]....
        /*025c*/ 	.word	0x000007d0
        /*0260*/ 	.word	0x000000ff
        /*0264*/ 	.word	0x00000058
        /*0268*/ 	.short	0x0100
        /*026a*/ 	.byte	0x04
	.zero		1


	//   ....[23]....
        /*026c*/ 	.word	0x000007e0
        /*0270*/ 	.word	0x000000ff
        /*0274*/ 	.word	0x00000158
        /*0278*/ 	.short	0x0100
        /*027a*/ 	.byte	0x04
	.zero		1


	//   ....[24]....
        /*027c*/ 	.word	0x000007f0
        /*0280*/ 	.word	0x000000ff
        /*0284*/ 	.word	0x00000060
        /*0288*/ 	.short	0x0100
        /*028a*/ 	.byte	0x04
	.zero		1


	//   ....[25]....
        /*028c*/ 	.word	0x00000800
        /*0290*/ 	.word	0x000000ff
        /*0294*/ 	.word	0x00000160
        /*0298*/ 	.short	0x0100
        /*029a*/ 	.byte	0x04
	.zero		1


	//   ....[26]....
        /*029c*/ 	.word	0x00000810
        /*02a0*/ 	.word	0x000000ff
        /*02a4*/ 	.word	0x00000068
        /*02a8*/ 	.short	0x0100
        /*02aa*/ 	.byte	0x04
	.zero		1


	//   ....[27]....
        /*02ac*/ 	.word	0x00000820
        /*02b0*/ 	.word	0x000000ff
        /*02b4*/ 	.word	0x00000168
        /*02b8*/ 	.short	0x0100
        /*02ba*/ 	.byte	0x04
	.zero		1


	//   ....[28]....
        /*02bc*/ 	.word	0x00000830
        /*02c0*/ 	.word	0x000000ff
        /*02c4*/ 	.word	0x00000070
        /*02c8*/ 	.short	0x0100
        /*02ca*/ 	.byte	0x04
	.zero		1


	//   ....[29]....
        /*02cc*/ 	.word	0x00000840
        /*02d0*/ 	.word	0x000000ff
        /*02d4*/ 	.word	0x00000170
        /*02d8*/ 	.short	0x0100
        /*02da*/ 	.byte	0x04
	.zero		1


	//   ....[30]....
        /*02dc*/ 	.word	0x00000850
        /*02e0*/ 	.word	0x000000ff
        /*02e4*/ 	.word	0x00000078
        /*02e8*/ 	.short	0x0100
        /*02ea*/ 	.byte	0x04
	.zero		1


	//   ....[31]....
        /*02ec*/ 	.word	0x00000860
        /*02f0*/ 	.word	0x000000ff
        /*02f4*/ 	.word	0x00000178
        /*02f8*/ 	.short	0x0100
        /*02fa*/ 	.byte	0x04
	.zero		1


	//   ....[32]....
        /*02fc*/ 	.word	0x00000870
        /*0300*/ 	.word	0x000000ff
        /*0304*/ 	.word	0x00000080
        /*0308*/ 	.short	0x0100
        /*030a*/ 	.byte	0x04
	.zero		1


	//   ....[33]....
        /*030c*/ 	.word	0x00000880
        /*0310*/ 	.word	0x000000ff
        /*0314*/ 	.word	0x00000180
        /*0318*/ 	.short	0x0100
        /*031a*/ 	.byte	0x04
	.zero		1


	//   ....[34]....
        /*031c*/ 	.word	0x00000890
        /*0320*/ 	.word	0x000000ff
        /*0324*/ 	.word	0x00000088
        /*0328*/ 	.short	0x0100
        /*032a*/ 	.byte	0x04
	.zero		1


	//   ....[35]....
        /*032c*/ 	.word	0x000008a0
        /*0330*/ 	.word	0x000000ff
        /*0334*/ 	.word	0x00000188
        /*0338*/ 	.short	0x0100
        /*033a*/ 	.byte	0x04
	.zero		1


	//   ....[36]....
        /*033c*/ 	.word	0x000008b0
        /*0340*/ 	.word	0x000000ff
        /*0344*/ 	.word	0x00000090
        /*0348*/ 	.short	0x0100
        /*034a*/ 	.byte	0x04
	.zero		1


	//   ....[37]....
        /*034c*/ 	.word	0x000008c0
        /*0350*/ 	.word	0x000000ff
        /*0354*/ 	.word	0x00000190
        /*0358*/ 	.short	0x0100
        /*035a*/ 	.byte	0x04
	.zero		1


	//   ....[38]....
        /*035c*/ 	.word	0x000008d0
        /*0360*/ 	.word	0x000000ff
        /*0364*/ 	.word	0x00000098
        /*0368*/ 	.short	0x0100
        /*036a*/ 	.byte	0x04
	.zero		1


	//   ....[39]....
        /*036c*/ 	.word	0x000008e0
        /*0370*/ 	.word	0x000000ff
        /*0374*/ 	.word	0x00000198
        /*0378*/ 	.short	0x0100
        /*037a*/ 	.byte	0x04
	.zero		1


	//   ....[40]....
        /*037c*/ 	.word	0x000008f0
        /*0380*/ 	.word	0x000000ff
        /*0384*/ 	.word	0x000000a0
        /*0388*/ 	.short	0x0100
        /*038a*/ 	.byte	0x04
	.zero		1


	//   ....[41]....
        /*038c*/ 	.word	0x00000900
        /*0390*/ 	.word	0x000000ff
        /*0394*/ 	.word	0x000001a0
        /*0398*/ 	.short	0x0100
        /*039a*/ 	.byte	0x04
	.zero		1


	//   ....[42]....
        /*039c*/ 	.word	0x00000910
        /*03a0*/ 	.word	0x000000ff
        /*03a4*/ 	.word	0x000000a8
        /*03a8*/ 	.short	0x0100
        /*03aa*/ 	.byte	0x04
	.zero		1


	//   ....[43]....
        /*03ac*/ 	.word	0x00000920
        /*03b0*/ 	.word	0x000000ff
        /*03b4*/ 	.word	0x000001a8
        /*03b8*/ 	.short	0x0100
        /*03ba*/ 	.byte	0x04
	.zero		1


	//   ....[44]....
        /*03bc*/ 	.word	0x00000930
        /*03c0*/ 	.word	0x000000ff
        /*03c4*/ 	.word	0x000000b0
        /*03c8*/ 	.short	0x0100
        /*03ca*/ 	.byte	0x04
	.zero		1


	//   ....[45]....
        /*03cc*/ 	.word	0x00000940
        /*03d0*/ 	.word	0x000000ff
        /*03d4*/ 	.word	0x000001b0
        /*03d8*/ 	.short	0x0100
        /*03da*/ 	.byte	0x04
	.zero		1


	//   ....[46]....
        /*03dc*/ 	.word	0x00000950
        /*03e0*/ 	.word	0x000000ff
        /*03e4*/ 	.word	0x000000b8
        /*03e8*/ 	.short	0x0100
        /*03ea*/ 	.byte	0x04
	.zero		1


	//   ....[47]....
        /*03ec*/ 	.word	0x00000960
        /*03f0*/ 	.word	0x000000ff
        /*03f4*/ 	.word	0x000001b8
        /*03f8*/ 	.short	0x0100
        /*03fa*/ 	.byte	0x04
	.zero		1


	//   ....[48]....
        /*03fc*/ 	.word	0x00000970
        /*0400*/ 	.word	0x000000ff
        /*0404*/ 	.word	0x000000c0
        /*0408*/ 	.short	0x0100
        /*040a*/ 	.byte	0x04
	.zero		1


	//   ....[49]....
        /*040c*/ 	.word	0x00000980
        /*0410*/ 	.word	0x000000ff
        /*0414*/ 	.word	0x000001c0
        /*0418*/ 	.short	0x0100
        /*041a*/ 	.byte	0x04
	.zero		1


	//   ....[50]....
        /*041c*/ 	.word	0x00000990
        /*0420*/ 	.word	0x000000ff
        /*0424*/ 	.word	0x000000c8
        /*0428*/ 	.short	0x0100
        /*042a*/ 	.byte	0x04
	.zero		1


	//   ....[51]....
        /*042c*/ 	.word	0x000009a0
        /*0430*/ 	.word	0x000000ff
        /*0434*/ 	.word	0x000001c8
        /*0438*/ 	.short	0x0100
        /*043a*/ 	.byte	0x04
	.zero		1


	//   ....[52]....
        /*043c*/ 	.word	0x000009b0
        /*0440*/ 	.word	0x000000ff
        /*0444*/ 	.word	0x000000d0
        /*0448*/ 	.short	0x0100
        /*044a*/ 	.byte	0x04
	.zero		1


	//   ....[53]....
        /*044c*/ 	.word	0x000009c0
        /*0450*/ 	.word	0x000000ff
        /*0454*/ 	.word	0x000001d0
        /*0458*/ 	.short	0x0100
        /*045a*/ 	.byte	0x04
	.zero		1


	//   ....[54]....
        /*045c*/ 	.word	0x000009d0
        /*0460*/ 	.word	0x000000ff
        /*0464*/ 	.word	0x000000d8
        /*0468*/ 	.short	0x0100
        /*046a*/ 	.byte	0x04
	.zero		1


	//   ....[55]....
        /*046c*/ 	.word	0x000009e0
        /*0470*/ 	.word	0x000000ff
        /*0474*/ 	.word	0x000001d8
        /*0478*/ 	.short	0x0100
        /*047a*/ 	.byte	0x04
	.zero		1


	//   ....[56]....
        /*047c*/ 	.word	0x000009f0
        /*0480*/ 	.word	0x000000ff
        /*0484*/ 	.word	0x000000e0
        /*0488*/ 	.short	0x0100
        /*048a*/ 	.byte	0x04
	.zero		1


	//   ....[57]....
        /*048c*/ 	.word	0x00000a00
        /*0490*/ 	.word	0x000000ff
        /*0494*/ 	.word	0x000001e0
        /*0498*/ 	.short	0x0100
        /*049a*/ 	.byte	0x04
	.zero		1


	//   ....[58]....
        /*049c*/ 	.word	0x00000a10
        /*04a0*/ 	.word	0x000000ff
        /*04a4*/ 	.word	0x000000e8
        /*04a8*/ 	.short	0x0100
        /*04aa*/ 	.byte	0x04
	.zero		1


	//   ....[59]....
        /*04ac*/ 	.word	0x00000a20
        /*04b0*/ 	.word	0x000000ff
        /*04b4*/ 	.word	0x000001e8
        /*04b8*/ 	.short	0x0100
        /*04ba*/ 	.byte	0x04
	.zero		1


	//   ....[60]....
        /*04bc*/ 	.word	0x00000a30
        /*04c0*/ 	.word	0x000000ff
        /*04c4*/ 	.word	0x000000f0
        /*04c8*/ 	.short	0x0100
        /*04ca*/ 	.byte	0x04
	.zero		1


	//   ....[61]....
        /*04cc*/ 	.word	0x00000a40
        /*04d0*/ 	.word	0x000000ff
        /*04d4*/ 	.word	0x000001f0
        /*04d8*/ 	.short	0x0100
        /*04da*/ 	.byte	0x04
	.zero		1


	//   ....[62]....
        /*04dc*/ 	.word	0x00000a50
        /*04e0*/ 	.word	0x000000ff
        /*04e4*/ 	.word	0x000000f8
        /*04e8*/ 	.short	0x0100
        /*04ea*/ 	.byte	0x04
	.zero		1


	//   ....[63]....
        /*04ec*/ 	.word	0x00000a60
        /*04f0*/ 	.word	0x000000ff
        /*04f4*/ 	.word	0x000001f8
        /*04f8*/ 	.short	0x0100
        /*04fa*/ 	.byte	0x04
	.zero		1


	//   ....[64]....
        /*04fc*/ 	.word	0x00000b90
        /*0500*/ 	.word	0x000000ff
        /*0504*/ 	.word	0x00000200
        /*0508*/ 	.short	0x0100
        /*050a*/ 	.byte	0x04
	.zero		1


	//   ....[65]....
        /*050c*/ 	.word	0x00000ba0
        /*0510*/ 	.word	0x000000ff
        /*0514*/ 	.word	0x00000210
        /*0518*/ 	.short	0x0100
        /*051a*/ 	.byte	0x04
	.zero		1


	//   ....[66]....
        /*051c*/ 	.word	0x00000bb0
        /*0520*/ 	.word	0x000000ff
        /*0524*/ 	.word	0x00000208
        /*0528*/ 	.short	0x0100
        /*052a*/ 	.byte	0x04
	.zero		1


	//   ....[67]....
        /*052c*/ 	.word	0x00000bc0
        /*0530*/ 	.word	0x000000ff
        /*0534*/ 	.word	0x00000218
        /*0538*/ 	.short	0x0100
        /*053a*/ 	.byte	0x04
	.zero		1


	//   ....[68]....
        /*053c*/ 	.word	0x00000ca0
        /*0540*/ 	.word	0x000000ff
        /*0544*/ 	.word	0x00000220
        /*0548*/ 	.short	0x0100
        /*054a*/ 	.byte	0x06
	.zero		1


	//   ....[69]....
        /*054c*/ 	.word	0x00000cb0
        /*0550*/ 	.word	0x000000ff
        /*0554*/ 	.word	0x00000228
        /*0558*/ 	.short	0x0100
        /*055a*/ 	.byte	0x06
	.zero		1


	//   ....[70]....
        /*055c*/ 	.word	0x00000de0
        /*0560*/ 	.word	0x000000ff
        /*0564*/ 	.word	0x00000230
        /*0568*/ 	.short	0x0100
        /*056a*/ 	.byte	0x06
	.zero		1


	//   ....[71]....
        /*056c*/ 	.word	0x00000df0
        /*0570*/ 	.word	0x000000ff
        /*0574*/ 	.word	0x00000240
        /*0578*/ 	.short	0x0100
        /*057a*/ 	.byte	0x06
	.zero		1


	//   ....[72]....
        /*057c*/ 	.word	0x00000e00
        /*0580*/ 	.word	0x000000ff
        /*0584*/ 	.word	0x00000238
        /*0588*/ 	.short	0x0100
        /*058a*/ 	.byte	0x06
	.zero		1


	//   ....[73]....
        /*058c*/ 	.word	0x00000e10
        /*0590*/ 	.word	0x000000ff
        /*0594*/ 	.word	0x00000248
        /*0598*/ 	.short	0x0100
        /*059a*/ 	.byte	0x06
	.zero		1


	//   ....[74]....
        /*059c*/ 	.word	0x00000f30
        /*05a0*/ 	.word	0x000000ff
        /*05a4*/ 	.word	0x00000250
        /*05a8*/ 	.short	0x0100
        /*05aa*/ 	.byte	0x04
	.zero		1


	//   ....[75]....
        /*05ac*/ 	.word	0x00000f40
        /*05b0*/ 	.word	0x000000ff
        /*05b4*/ 	.word	0x00000270
        /*05b8*/ 	.short	0x0100
        /*05ba*/ 	.byte	0x04
	.zero		1


	//   ....[76]....
        /*05bc*/ 	.word	0x00000f50
        /*05c0*/ 	.word	0x000000ff
        /*05c4*/ 	.word	0x00000258
        /*05c8*/ 	.short	0x0100
        /*05ca*/ 	.byte	0x04
	.zero		1


	//   ....[77]....
        /*05cc*/ 	.word	0x00000f60
        /*05d0*/ 	.word	0x000000ff
        /*05d4*/ 	.word	0x00000278
        /*05d8*/ 	.short	0x0100
        /*05da*/ 	.byte	0x04
	.zero		1


	//   ....[78]....
        /*05dc*/ 	.word	0x00000f70
        /*05e0*/ 	.word	0x000000ff
        /*05e4*/ 	.word	0x00000260
        /*05e8*/ 	.short	0x0100
        /*05ea*/ 	.byte	0x04
	.zero		1


	//   ....[79]....
        /*05ec*/ 	.word	0x00000f80
        /*05f0*/ 	.word	0x000000ff
        /*05f4*/ 	.word	0x00000280
        /*05f8*/ 	.short	0x0100
        /*05fa*/ 	.byte	0x04
	.zero		1


	//   ....[80]....
        /*05fc*/ 	.word	0x00000f90
        /*0600*/ 	.word	0x000000ff
        /*0604*/ 	.word	0x00000268
        /*0608*/ 	.short	0x0100
        /*060a*/ 	.byte	0x04
	.zero		1


	//   ....[81]....
        /*060c*/ 	.word	0x00000fa0
        /*0610*/ 	.word	0x000000ff
        /*0614*/ 	.word	0x00000288
        /*0618*/ 	.short	0x0100
        /*061a*/ 	.byte	0x04
	.zero		1


	//   ....[82]....
        /*061c*/ 	.word	0x00001090
        /*0620*/ 	.word	0x000000ff
        /*0624*/ 	.word	0x00000290
        /*0628*/ 	.short	0x0100
        /*062a*/ 	.byte	0x04
	.zero		1


	//   ....[83]....
        /*062c*/ 	.word	0x000010a0
        /*0630*/ 	.word	0x000000ff
        /*0634*/ 	.word	0x000002a0
        /*0638*/ 	.short	0x0100
        /*063a*/ 	.byte	0x04
	.zero		1


	//   ....[84]....
        /*063c*/ 	.word	0x000010b0
        /*0640*/ 	.word	0x000000ff
        /*0644*/ 	.word	0x00000298
        /*0648*/ 	.short	0x0100
        /*064a*/ 	.byte	0x04
	.zero		1


	//   ....[85]....
        /*064c*/ 	.word	0x000010c0
        /*0650*/ 	.word	0x000000ff
        /*0654*/ 	.word	0x000002a8
        /*0658*/ 	.short	0x0100
        /*065a*/ 	.byte	0x04
	.zero		1


	//   ....[86]....
        /*065c*/ 	.word	0x000011c0
        /*0660*/ 	.word	0x000000ff
        /*0664*/ 	.word	0x000002b0
        /*0668*/ 	.short	0x0100
        /*066a*/ 	.byte	0x06
	.zero		1


	//   ....[87]....
        /*066c*/ 	.word	0x00001d60
        /*0670*/ 	.word	0x00000000
        /*0674*/ 	.word	0x000002a0
        /*0678*/ 	.short	0x010a
        /*067a*/ 	.byte	0xff
	.zero		1


	//   ....[88]....
        /*067c*/ 	.word	0x00001d80
        /*0680*/ 	.word	0x00000000
        /*0684*/ 	.word	0x00000290
        /*0688*/ 	.short	0x0101
        /*068a*/ 	.byte	0xff
	.zero		1


	//   ....[89]....
        /*068c*/ 	.word	0x00001e30
        /*0690*/ 	.word	0x000000ff
        /*0694*/ 	.word	0x00000100
        /*0698*/ 	.short	0x010a
        /*069a*/ 	.byte	0x04
	.zero		1


	//   ....[90]....
        /*069c*/ 	.word	0x00001f00
        /*06a0*/ 	.word	0x000000ff
        /*06a4*/ 	.word	0x00000100
        /*06a8*/ 	.short	0x010a
        /*06aa*/ 	.byte	0x21
	.zero		1


	//   ....[91]....
        /*06ac*/ 	.word	0x000020b0
        /*06b0*/ 	.word	0x000000ff
        /*06b4*/ 	.word	0x00000100
        /*06b8*/ 	.short	0x010a
        /*06ba*/ 	.byte	0x05
	.zero		1


	//   ....[92]....
        /*06bc*/ 	.word	0x000021c0
        /*06c0*/ 	.word	0x000000ff
        /*06c4*/ 	.word	0x00000228
        /*06c8*/ 	.short	0x0101
        /*06ca*/ 	.byte	0x0d
	.zero		1


	//   ....[93]....
        /*06cc*/ 	.word	0x000021e0
        /*06d0*/ 	.word	0x000000ff
        /*06d4*/ 	.word	0x00000100
        /*06d8*/ 	.short	0x010a
        /*06da*/ 	.byte	0x04
	.zero		1


	//   ....[94]....
        /*06dc*/ 	.word	0x00002260
        /*06e0*/ 	.word	0x000000ff
        /*06e4*/ 	.word	0x00000100
        /*06e8*/ 	.short	0x010a
        /*06ea*/ 	.byte	0x11
	.zero		1


	//   ....[95]....
        /*06ec*/ 	.word	0x00002400
        /*06f0*/ 	.word	0x000000ff
        /*06f4*/ 	.word	0x00000100
        /*06f8*/ 	.short	0x010a
        /*06fa*/ 	.byte	0x05
	.zero		1


	//   ....[96]....
        /*06fc*/ 	.word	0x00002540
        /*0700*/ 	.word	0x00000003
        /*0704*/ 	.word	0x00000230
        /*0708*/ 	.short	0x010a
        /*070a*/ 	.byte	0xff
	.zero		1


	//   ....[97]....
        /*070c*/ 	.word	0x00002690
        /*0710*/ 	.word	0x00000000
        /*0714*/ 	.word	0x00000000
        /*0718*/ 	.short	0x0101
        /*071a*/ 	.byte	0xff
	.zero		1


	//   ....[98]....
        /*071c*/ 	.word	0x00002c30
        /*0720*/ 	.word	0x000000ff
        /*0724*/ 	.word	0x00000000
        /*0728*/ 	.short	0x010a
        /*072a*/ 	.byte	0x04
	.zero		1


	//   ....[99]....
        /*072c*/ 	.word	0x00002cc0
        /*0730*/ 	.word	0x000000ff
        /*0734*/ 	.word	0x00000000
        /*0738*/ 	.short	0x010a
        /*073a*/ 	.byte	0x05
	.zero		1


	//   ....[100]....
        /*073c*/ 	.word	0x00002d50
        /*0740*/ 	.word	0x000000ff
        /*0744*/ 	.word	0x00000000
        /*0748*/ 	.short	0x010a
        /*074a*/ 	.byte	0x05
	.zero		1


	//   ....[101]....
        /*074c*/ 	.word	0x00002de0
        /*0750*/ 	.word	0x000000ff
        /*0754*/ 	.word	0x00000000
        /*0758*/ 	.short	0x010a
        /*075a*/ 	.byte	0x05
	.zero		1


	//   ....[102]....
        /*075c*/ 	.word	0x00002e70
        /*0760*/ 	.word	0x000000ff
        /*0764*/ 	.word	0x00000000
        /*0768*/ 	.short	0x010a
        /*076a*/ 	.byte	0x05
	.zero		1


	//   ....[103]....
        /*076c*/ 	.word	0x00002f00
        /*0770*/ 	.word	0x000000ff
        /*0774*/ 	.word	0x00000000
        /*0778*/ 	.short	0x010a
        /*077a*/ 	.byte	0x05
	.zero		1


	//   ....[104]....
        /*077c*/ 	.word	0x00002f90
        /*0780*/ 	.word	0x000000ff
        /*0784*/ 	.word	0x00000000
        /*0788*/ 	.short	0x010a
        /*078a*/ 	.byte	0x05
	.zero		1


	//   ....[105]....
        /*078c*/ 	.word	0x00003020
        /*0790*/ 	.word	0x000000ff
        /*0794*/ 	.word	0x00000000
        /*0798*/ 	.short	0x010a
        /*079a*/ 	.byte	0x05
	.zero		1


	//   ....[106]....
        /*079c*/ 	.word	0x000030b0
        /*07a0*/ 	.word	0x000000ff
        /*07a4*/ 	.word	0x00000000
        /*07a8*/ 	.short	0x010a
        /*07aa*/ 	.byte	0x05
	.zero		1


	//   ....[107]....
        /*07ac*/ 	.word	0x00003140
        /*07b0*/ 	.word	0x000000ff
        /*07b4*/ 	.word	0x00000000
        /*07b8*/ 	.short	0x010a
        /*07ba*/ 	.byte	0x05
	.zero		1


	//   ....[108]....
        /*07bc*/ 	.word	0x000031d0
        /*07c0*/ 	.word	0x000000ff
        /*07c4*/ 	.word	0x00000000
        /*07c8*/ 	.short	0x010a
        /*07ca*/ 	.byte	0x05
	.zero		1


	//   ....[109]....
        /*07cc*/ 	.word	0x00003260
        /*07d0*/ 	.word	0x000000ff
        /*07d4*/ 	.word	0x00000000
        /*07d8*/ 	.short	0x010a
        /*07da*/ 	.byte	0x05
	.zero		1


	//   ....[110]....
        /*07dc*/ 	.word	0x000032f0
        /*07e0*/ 	.word	0x000000ff
        /*07e4*/ 	.word	0x00000000
        /*07e8*/ 	.short	0x010a
        /*07ea*/ 	.byte	0x05
	.zero		1


	//   ....[111]....
        /*07ec*/ 	.word	0x00003380
        /*07f0*/ 	.word	0x000000ff
        /*07f4*/ 	.word	0x00000000
        /*07f8*/ 	.short	0x010a
        /*07fa*/ 	.byte	0x05
	.zero		1


	//   ....[112]....
        /*07fc*/ 	.word	0x00003410
        /*0800*/ 	.word	0x000000ff
        /*0804*/ 	.word	0x00000000
        /*0808*/ 	.short	0x010a
        /*080a*/ 	.byte	0x05
	.zero		1


	//   ....[113]....
        /*080c*/ 	.word	0x000034a0
        /*0810*/ 	.word	0x000000ff
        /*0814*/ 	.word	0x00000000
        /*0818*/ 	.short	0x010a
        /*081a*/ 	.byte	0x05
	.zero		1


	//   ....[114]....
        /*081c*/ 	.word	0x00003530
        /*0820*/ 	.word	0x000000ff
        /*0824*/ 	.word	0x00000000
        /*0828*/ 	.short	0x010a
        /*082a*/ 	.byte	0x05
	.zero		1


	//   ....[115]....
        /*082c*/ 	.word	0x000035c0
        /*0830*/ 	.word	0x000000ff
        /*0834*/ 	.word	0x00000000
        /*0838*/ 	.short	0x010a
        /*083a*/ 	.byte	0x05
	.zero		1


	//   ....[116]....
        /*083c*/ 	.word	0x00003650
        /*0840*/ 	.word	0x000000ff
        /*0844*/ 	.word	0x00000000
        /*0848*/ 	.short	0x010a
        /*084a*/ 	.byte	0x05
	.zero		1


	//   ....[117]....
        /*084c*/ 	.word	0x000036e0
        /*0850*/ 	.word	0x000000ff
        /*0854*/ 	.word	0x00000000
        /*0858*/ 	.short	0x010a
        /*085a*/ 	.byte	0x05
	.zero		1


	//   ....[118]....
        /*085c*/ 	.word	0x00003770
        /*0860*/ 	.word	0x000000ff
        /*0864*/ 	.word	0x00000000
        /*0868*/ 	.short	0x010a
        /*086a*/ 	.byte	0x05
	.zero		1


	//   ....[119]....
        /*086c*/ 	.word	0x00003800
        /*0870*/ 	.word	0x000000ff
        /*0874*/ 	.word	0x00000000
        /*0878*/ 	.short	0x010a
        /*087a*/ 	.byte	0x05
	.zero		1


	//   ....[120]....
        /*087c*/ 	.word	0x00003890
        /*0880*/ 	.word	0x000000ff
        /*0884*/ 	.word	0x00000000
        /*0888*/ 	.short	0x010a
        /*088a*/ 	.byte	0x05
	.zero		1


	//   ....[121]....
        /*088c*/ 	.word	0x00003920
        /*0890*/ 	.word	0x000000ff
        /*0894*/ 	.word	0x00000000
        /*0898*/ 	.short	0x010a
        /*089a*/ 	.byte	0x05
	.zero		1


	//   ....[122]....
        /*089c*/ 	.word	0x000039b0
        /*08a0*/ 	.word	0x000000ff
        /*08a4*/ 	.word	0x00000000
        /*08a8*/ 	.short	0x010a
        /*08aa*/ 	.byte	0x05
	.zero		1


	//   ....[123]....
        /*08ac*/ 	.word	0x00003a40
        /*08b0*/ 	.word	0x000000ff
        /*08b4*/ 	.word	0x00000000
        /*08b8*/ 	.short	0x010a
        /*08ba*/ 	.byte	0x05
	.zero		1


	//   ....[124]....
        /*08bc*/ 	.word	0x00003ad0
        /*08c0*/ 	.word	0x000000ff
        /*08c4*/ 	.word	0x00000000
        /*08c8*/ 	.short	0x010a
        /*08ca*/ 	.byte	0x05
	.zero		1


	//   ....[125]....
        /*08cc*/ 	.word	0x00003b60
        /*08d0*/ 	.word	0x000000ff
        /*08d4*/ 	.word	0x00000000
        /*08d8*/ 	.short	0x010a
        /*08da*/ 	.byte	0x05
	.zero		1


	//   ....[126]....
        /*08dc*/ 	.word	0x00003bf0
        /*08e0*/ 	.word	0x000000ff
        /*08e4*/ 	.word	0x00000000
        /*08e8*/ 	.short	0x010a
        /*08ea*/ 	.byte	0x05
	.zero		1


	//   ....[127]....
        /*08ec*/ 	.word	0x00003c80
        /*08f0*/ 	.word	0x000000ff
        /*08f4*/ 	.word	0x00000000
        /*08f8*/ 	.short	0x010a
        /*08fa*/ 	.byte	0x05
	.zero		1


	//   ....[128]....
        /*08fc*/ 	.word	0x00003d10
        /*0900*/ 	.word	0x000000ff
        /*0904*/ 	.word	0x00000000
        /*0908*/ 	.short	0x010a
        /*090a*/ 	.byte	0x05
	.zero		1


	//   ....[129]....
        /*090c*/ 	.word	0x00003db0
        /*0910*/ 	.word	0x00000000
        /*0914*/ 	.word	0x00000000
        /*0918*/ 	.short	0x010a
        /*091a*/ 	.byte	0xff
	.zero		1


	//   ....[130]....
        /*091c*/ 	.word	0x00003ed0
        /*0920*/ 	.word	0x00000002
        /*0924*/ 	.word	0x00000290
        /*0928*/ 	.short	0x010a
        /*092a*/ 	.byte	0xff
	.zero		1


	//   ....[131]....
        /*092c*/ 	.word	0x00003f30
        /*0930*/ 	.word	0x00000004
        /*0934*/ 	.word	0x00000000
        /*0938*/ 	.short	0x0101
        /*093a*/ 	.byte	0xff
	.zero		1


	//   ....[132]....
        /*093c*/ 	.word	0x00003f50
        /*0940*/ 	.word	0x000000ff
        /*0944*/ 	.word	0x00000240
        /*0948*/ 	.short	0x010a
        /*094a*/ 	.byte	0x04
	.zero		1


	//   ....[133]....
        /*094c*/ 	.word	0x00004070
        /*0950*/ 	.word	0x00000002
        /*0954*/ 	.word	0x00000230
        /*0958*/ 	.short	0x010a
        /*095a*/ 	.byte	0xff
	.zero		1


	//   ....[134]....
        /*095c*/ 	.word	0x00004180
        /*0960*/ 	.word	0x00000002
        /*0964*/ 	.word	0x00000000
        /*0968*/ 	.short	0x0101
        /*096a*/ 	.byte	0xff
	.zero		1


	//   ....[135]....
        /*096c*/ 	.word	0x00004210
        /*0970*/ 	.word	0x000000ff
        /*0974*/ 	.word	0x00000240
        /*0978*/ 	.short	0x0106
        /*097a*/ 	.byte	0x04
	.zero		1


	//   ....[136]....
        /*097c*/ 	.word	0x00004230
        /*0980*/ 	.word	0x000000ff
        /*0984*/ 	.word	0x00000240
        /*0988*/ 	.short	0x010a
        /*098a*/ 	.byte	0x04
	.zero		1


	//   ....[137]....
        /*098c*/ 	.word	0x000042c0
        /*0990*/ 	.word	0x000000ff
        /*0994*/ 	.word	0x00000240
        /*0998*/ 	.short	0x0106
        /*099a*/ 	.byte	0x07
	.zero		1


	//   ....[138]....
        /*099c*/ 	.word	0x00004300
        /*09a0*/ 	.word	0x00000000
        /*09a4*/ 	.word	0x00000240
        /*09a8*/ 	.short	0x010a
        /*09aa*/ 	.byte	0xff
	.zero		1


	//   ....[139]....
        /*09ac*/ 	.word	0x00004540
        /*09b0*/ 	.word	0x000000ff
        /*09b4*/ 	.word	0x00000008
        /*09b8*/ 	.short	0x010a
        /*09ba*/ 	.byte	0x05
	.zero		1


	//   ....[140]....
        /*09bc*/ 	.word	0x00004560
        /*09c0*/ 	.word	0x000000ff
        /*09c4*/ 	.word	0x00000008
        /*09c8*/ 	.short	0x010a
        /*09ca*/ 	.byte	0x05
	.zero		1


	//   ....[141]....
        /*09cc*/ 	.word	0x000046f0
        /*09d0*/ 	.word	0x000000ff
        /*09d4*/ 	.word	0x00000008
        /*09d8*/ 	.short	0x010a
        /*09da*/ 	.byte	0x05
	.zero		1


	//   ....[142]....
        /*09dc*/ 	.word	0x00004710
        /*09e0*/ 	.word	0x000000ff
        /*09e4*/ 	.word	0x00000008
        /*09e8*/ 	.short	0x010a
        /*09ea*/ 	.byte	0x05
	.zero		1


	//   ....[143]....
        /*09ec*/ 	.word	0x000047d0
        /*09f0*/ 	.word	0x000000ff
        /*09f4*/ 	.word	0x00000000
        /*09f8*/ 	.short	0x0101
        /*09fa*/ 	.byte	0x04
	.zero		1


	//   ....[144]....
        /*09fc*/ 	.word	0x00004ab0
        /*0a00*/ 	.word	0x00000000
        /*0a04*/ 	.word	0x00000230
        /*0a08*/ 	.short	0x010a
        /*0a0a*/ 	.byte	0xff
	.zero		1


	//   ....[145]....
        /*0a0c*/ 	.word	0x00004b70
        /*0a10*/ 	.word	0x00000000
        /*0a14*/ 	.word	0x00000000
        /*0a18*/ 	.short	0x0101
        /*0a1a*/ 	.byte	0xff
	.zero		1


	//   ....[146]....
        /*0a1c*/ 	.word	0x00004c20
        /*0a20*/ 	.word	0x000000ff
        /*0a24*/ 	.word	0x00000000
        /*0a28*/ 	.short	0x010a
        /*0a2a*/ 	.byte	0x04
	.zero		1


	//   ....[147]....
        /*0a2c*/ 	.word	0x00004c30
        /*0a30*/ 	.word	0x000000ff
        /*0a34*/ 	.word	0x00000270
        /*0a38*/ 	.short	0x010a
        /*0a3a*/ 	.byte	0x13
	.zero		1


	//   ....[148]....
        /*0a3c*/ 	.word	0x00004cf0
        /*0a40*/ 	.word	0x000000ff
        /*0a44*/ 	.word	0x00000000
        /*0a48*/ 	.short	0x010a
        /*0a4a*/ 	.byte	0x06
	.zero		1


	//   ....[149]....
        /*0a4c*/ 	.word	0x00004e10
        /*0a50*/ 	.word	0x000000ff
        /*0a54*/ 	.word	0x00000000
        /*0a58*/ 	.short	0x010a
        /*0a5a*/ 	.byte	0x04
	.zero		1


	//   ....[150]....
        /*0a5c*/ 	.word	0x00005030
        /*0a60*/ 	.word	0x000000ff
        /*0a64*/ 	.word	0x00000000
        /*0a68*/ 	.short	0x010a
        /*0a6a*/ 	.byte	0x04
	.zero		1


	//   ....[151]....
        /*0a6c*/ 	.word	0x000050c0
        /*0a70*/ 	.word	0x000000ff
        /*0a74*/ 	.word	0x00000000
        /*0a78*/ 	.short	0x010a
        /*0a7a*/ 	.byte	0x05
	.zero		1


	//   ....[152]....
        /*0a7c*/ 	.word	0x00005150
        /*0a80*/ 	.word	0x000000ff
        /*0a84*/ 	.word	0x00000000
        /*0a88*/ 	.short	0x010a
        /*0a8a*/ 	.byte	0x05
	.zero		1


	//   ....[153]....
        /*0a8c*/ 	.word	0x000051f0
        /*0a90*/ 	.word	0x00000000
        /*0a94*/ 	.word	0x00000000
        /*0a98*/ 	.short	0x010a
        /*0a9a*/ 	.byte	0xff
	.zero		1


	//   ....[154]....
        /*0a9c*/ 	.word	0x00005230
        /*0aa0*/ 	.word	0x00000000
        /*0aa4*/ 	.word	0x00000000
        /*0aa8*/ 	.short	0x010a
        /*0aaa*/ 	.byte	0xff
	.zero		1


	//   ....[155]....
        /*0aac*/ 	.word	0x000052a0
        /*0ab0*/ 	.word	0x000000ff
        /*0ab4*/ 	.word	0x00000000
        /*0ab8*/ 	.short	0x0101
        /*0aba*/ 	.byte	0x04
	.zero		1


	//   ....[156]....
        /*0abc*/ 	.word	0x000052e0
        /*0ac0*/ 	.word	0x000000ff
        /*0ac4*/ 	.word	0x000002b0
        /*0ac8*/ 	.short	0x010a
        /*0aca*/ 	.byte	0x0d
	.zero		1


	//   ....[157]....
        /*0acc*/ 	.word	0x00005330
        /*0ad0*/ 	.word	0x000000ff
        /*0ad4*/ 	.word	0x00000000
        /*0ad8*/ 	.short	0x0101
        /*0ada*/ 	.byte	0x04
	.zero		1


	//   ....[158]....
        /*0adc*/ 	.word	0x000057c0
        /*0ae0*/ 	.word	0x0000000c
        /*0ae4*/ 	.word	0x00000230
        /*0ae8*/ 	.short	0x010a
        /*0aea*/ 	.byte	0xff
	.zero		1


	//   ....[159]....
        /*0aec*/ 	.word	0x00005930
        /*0af0*/ 	.word	0x00000000
        /*0af4*/ 	.word	0x00000000
        /*0af8*/ 	.short	0x0101
        /*0afa*/ 	.byte	0xff
	.zero		1


	//   ....[160]....
        /*0afc*/ 	.word	0x00005dc0
        /*0b00*/ 	.word	0x000000ff
        /*0b04*/ 	.word	0x00000228
        /*0b08*/ 	.short	0x010a
        /*0b0a*/ 	.byte	0x15
	.zero		1


	//   ....[161]....
        /*0b0c*/ 	.word	0x00005f40
        /*0b10*/ 	.word	0x000000ff
        /*0b14*/ 	.word	0x00000210
        /*0b18*/ 	.short	0x010a
        /*0b1a*/ 	.byte	0x15
	.zero		1


	//   ....[162]....
        /*0b1c*/ 	.word	0x000060b0
        /*0b20*/ 	.word	0x000000ff
        /*0b24*/ 	.word	0x00000200
        /*0b28*/ 	.short	0x010b
        /*0b2a*/ 	.byte	0x15
	.zero		1


	//   ....[163]....
        /*0b2c*/ 	.word	0x000060c0
        /*0b30*/ 	.word	0x000000ff
        /*0b34*/ 	.word	0x00000000
        /*0b38*/ 	.short	0x0101
        /*0b3a*/ 	.byte	0x22
	.zero		1


	//   ....[164]....
        /*0b3c*/ 	.word	0x000060d0
        /*0b40*/ 	.word	0x000000ff
        /*0b44*/ 	.word	0x00000218
        /*0b48*/ 	.short	0x010a
        /*0b4a*/ 	.byte	0x15
	.zero		1


	//   ....[165]....
        /*0b4c*/ 	.word	0x000062b0
        /*0b50*/ 	.word	0x000000ff
        /*0b54*/ 	.word	0x00000208
        /*0b58*/ 	.short	0x010b
        /*0b5a*/ 	.byte	0x15
	.zero		1


	//   ....[166]....
        /*0b5c*/ 	.word	0x000062c0
        /*0b60*/ 	.word	0x000000ff
        /*0b64*/ 	.word	0x00000000
        /*0b68*/ 	.short	0x0101
        /*0b6a*/ 	.byte	0x21
	.zero		1


	//   ....[167]....
        /*0b6c*/ 	.word	0x000062f0
        /*0b70*/ 	.word	0x000000ff
        /*0b74*/ 	.word	0x00000210
        /*0b78*/ 	.short	0x010a
        /*0b7a*/ 	.byte	0x15
	.zero		1


	//   ....[168]....
        /*0b7c*/ 	.word	0x00006330
        /*0b80*/ 	.word	0x00000000
        /*0b84*/ 	.word	0x00000218
        /*0b88*/ 	.short	0x010a
        /*0b8a*/ 	.byte	0xff
	.zero		1


	//   ....[169]....
        /*0b8c*/ 	.word	0x00006640
        /*0b90*/ 	.word	0x00000003
        /*0b94*/ 	.word	0x00000230
        /*0b98*/ 	.short	0x010a
        /*0b9a*/ 	.byte	0xff
	.zero		1


	//   ....[170]....
        /*0b9c*/ 	.word	0x000067c0
        /*0ba0*/ 	.word	0x00000000
        /*0ba4*/ 	.word	0x00000000
        /*0ba8*/ 	.short	0x0101
        /*0baa*/ 	.byte	0xff
	.zero		1


	//   ....[171]....
        /*0bac*/ 	.word	0x00007310
        /*0bb0*/ 	.word	0x00000003
        /*0bb4*/ 	.word	0x00000200
        /*0bb8*/ 	.short	0x010a
        /*0bba*/ 	.byte	0xff
	.zero		1


	//   ....[172]....
        /*0bbc*/ 	.word	0x00007350
        /*0bc0*/ 	.word	0x000000a1
        /*0bc4*/ 	.word	0x00000250
        /*0bc8*/ 	.short	0x010a
        /*0bca*/ 	.byte	0xff
	.zero		1


	//   ....[173]....
        /*0bcc*/ 	.word	0x00007490
        /*0bd0*/ 	.word	0x00000003
        /*0bd4*/ 	.word	0x00000200
        /*0bd8*/ 	.short	0x010a
        /*0bda*/ 	.byte	0xff
	.zero		1


	//   ....[174]....
        /*0bdc*/ 	.word	0x000075c0
        /*0be0*/ 	.word	0x00000000
        /*0be4*/ 	.word	0x00000000
        /*0be8*/ 	.short	0x0101
        /*0bea*/ 	.byte	0xff
	.zero		1


	//   ....[175]....
        /*0bec*/ 	.word	0x00007640
        /*0bf0*/ 	.word	0x000000a1
        /*0bf4*/ 	.word	0x00000250
        /*0bf8*/ 	.short	0x010a
        /*0bfa*/ 	.byte	0xff
	.zero		1


	//   ....[176]....
        /*0bfc*/ 	.word	0x000089f0
        /*0c00*/ 	.word	0x000000c5
        /*0c04*/ 	.word	0x00000200
        /*0c08*/ 	.short	0x010a
        /*0c0a*/ 	.byte	0xff
	.zero		1


	//   ....[177]....
        /*0c0c*/ 	.word	0x00008ad0
        /*0c10*/ 	.word	0x000000c5
        /*0c14*/ 	.word	0x00000200
        /*0c18*/ 	.short	0x010a
        /*0c1a*/ 	.byte	0xff
	.zero		1


	//   ....[178]....
        /*0c1c*/ 	.word	0x00008c00
        /*0c20*/ 	.word	0x00000000
        /*0c24*/ 	.word	0x00000000
        /*0c28*/ 	.short	0x0101
        /*0c2a*/ 	.byte	0xff
	.zero		1


	//   ....[179]....
        /*0c2c*/ 	.word	0x00009030
        /*0c30*/ 	.word	0x000000a1
        /*0c34*/ 	.word	0x00000000
        /*0c38*/ 	.short	0x0101
        /*0c3a*/ 	.byte	0xff
	.zero		1


	//   ....[180]....
        /*0c3c*/ 	.word	0x0000a090
        /*0c40*/ 	.word	0x00000000
        /*0c44*/ 	.word	0x000002a0
        /*0c48*/ 	.short	0x010a
        /*0c4a*/ 	.byte	0xff
	.zero		1


	//   ....[181]....
        /*0c4c*/ 	.word	0x0000a0f0
        /*0c50*/ 	.word	0x00000000
        /*0c54*/ 	.word	0x00000100
        /*0c58*/ 	.short	0x010a
        /*0c5a*/ 	.byte	0xff
	.zero		1


	//   ....[182]....
        /*0c5c*/ 	.word	0x0000a150
        /*0c60*/ 	.word	0x00000000
        /*0c64*/ 	.word	0x00000100
        /*0c68*/ 	.short	0x010a
        /*0c6a*/ 	.byte	0xff
	.zero		1


	//   ....[183]....
        /*0c6c*/ 	.word	0x0000a1a0
        /*0c70*/ 	.word	0x00000003
        /*0c74*/ 	.word	0x00000230
        /*0c78*/ 	.short	0x010a
        /*0c7a*/ 	.byte	0xff
	.zero		1


	//   ....[184]....
        /*0c7c*/ 	.word	0x0000a200
        /*0c80*/ 	.word	0x00000000
        /*0c84*/ 	.word	0x00000000
        /*0c88*/ 	.short	0x010a
        /*0c8a*/ 	.byte	0xff
	.zero		1


	//   ....[185]....
        /*0c8c*/ 	.word	0x0000a260
        /*0c90*/ 	.word	0x00000000
        /*0c94*/ 	.word	0x00000000
        /*0c98*/ 	.short	0x010a
        /*0c9a*/ 	.byte	0xff
	.zero		1


	//   ....[186]....
        /*0c9c*/ 	.word	0x0000a2c0
        /*0ca0*/ 	.word	0x00000000
        /*0ca4*/ 	.word	0x00000000
        /*0ca8*/ 	.short	0x010a
        /*0caa*/ 	.byte	0xff
	.zero		1


	//   ....[187]....
        /*0cac*/ 	.word	0x0000a320
        /*0cb0*/ 	.word	0x00000000
        /*0cb4*/ 	.word	0x00000000
        /*0cb8*/ 	.short	0x010a
        /*0cba*/ 	.byte	0xff
	.zero		1


	//   ....[188]....
        /*0cbc*/ 	.word	0x0000a380
        /*0cc0*/ 	.word	0x00000000
        /*0cc4*/ 	.word	0x00000000
        /*0cc8*/ 	.short	0x010a
        /*0cca*/ 	.byte	0xff
	.zero		1


	//   ....[189]....
        /*0ccc*/ 	.word	0x0000a3e0
        /*0cd0*/ 	.word	0x00000000
        /*0cd4*/ 	.word	0x00000000
        /*0cd8*/ 	.short	0x010a
        /*0cda*/ 	.byte	0xff
	.zero		1


	//   ....[190]....
        /*0cdc*/ 	.word	0x0000a440
        /*0ce0*/ 	.word	0x00000000
        /*0ce4*/ 	.word	0x00000000
        /*0ce8*/ 	.short	0x010a
        /*0cea*/ 	.byte	0xff
	.zero		1


	//   ....[191]....
        /*0cec*/ 	.word	0x0000a4a0
        /*0cf0*/ 	.word	0x00000000
        /*0cf4*/ 	.word	0x00000000
        /*0cf8*/ 	.short	0x010a
        /*0cfa*/ 	.byte	0xff
	.zero		1


	//   ....[192]....
        /*0cfc*/ 	.word	0x0000a500
        /*0d00*/ 	.word	0x00000000
        /*0d04*/ 	.word	0x00000000
        /*0d08*/ 	.short	0x010a
        /*0d0a*/ 	.byte	0xff
	.zero		1


	//   ....[193]....
        /*0d0c*/ 	.word	0x0000a560
        /*0d10*/ 	.word	0x00000000
        /*0d14*/ 	.word	0x00000000
        /*0d18*/ 	.short	0x010a
        /*0d1a*/ 	.byte	0xff
	.zero		1


	//   ....[194]....
        /*0d1c*/ 	.word	0x0000a5c0
        /*0d20*/ 	.word	0x00000000
        /*0d24*/ 	.word	0x00000000
        /*0d28*/ 	.short	0x010a
        /*0d2a*/ 	.byte	0xff
	.zero		1


	//   ....[195]....
        /*0d2c*/ 	.word	0x0000a620
        /*0d30*/ 	.word	0x00000000
        /*0d34*/ 	.word	0x00000000
        /*0d38*/ 	.short	0x010a
        /*0d3a*/ 	.byte	0xff
	.zero		1


	//   ....[196]....
        /*0d3c*/ 	.word	0x0000a680
        /*0d40*/ 	.word	0x00000000
        /*0d44*/ 	.word	0x00000000
        /*0d48*/ 	.short	0x010a
        /*0d4a*/ 	.byte	0xff
	.zero		1


	//   ....[197]....
        /*0d4c*/ 	.word	0x0000a6e0
        /*0d50*/ 	.word	0x00000000
        /*0d54*/ 	.word	0x00000000
        /*0d58*/ 	.short	0x010a
        /*0d5a*/ 	.byte	0xff
	.zero		1


	//   ....[198]....
        /*0d5c*/ 	.word	0x0000a740
        /*0d60*/ 	.word	0x00000000
        /*0d64*/ 	.word	0x00000000
        /*0d68*/ 	.short	0x010a
        /*0d6a*/ 	.byte	0xff
	.zero		1


	//   ....[199]....
        /*0d6c*/ 	.word	0x0000a7a0
        /*0d70*/ 	.word	0x00000000
        /*0d74*/ 	.word	0x00000000
        /*0d78*/ 	.short	0x010a
        /*0d7a*/ 	.byte	0xff
	.zero		1


	//   ....[200]....
        /*0d7c*/ 	.word	0x0000a800
        /*0d80*/ 	.word	0x00000000
        /*0d84*/ 	.word	0x00000000
        /*0d88*/ 	.short	0x010a
        /*0d8a*/ 	.byte	0xff
	.zero		1


	//   ....[201]....
        /*0d8c*/ 	.word	0x0000a860
        /*0d90*/ 	.word	0x00000000
        /*0d94*/ 	.word	0x00000000
        /*0d98*/ 	.short	0x010a
        /*0d9a*/ 	.byte	0xff
	.zero		1


	//   ....[202]....
        /*0d9c*/ 	.word	0x0000a8c0
        /*0da0*/ 	.word	0x00000000
        /*0da4*/ 	.word	0x00000000
        /*0da8*/ 	.short	0x010a
        /*0daa*/ 	.byte	0xff
	.zero		1


	//   ....[203]....
        /*0dac*/ 	.word	0x0000a920
        /*0db0*/ 	.word	0x00000000
        /*0db4*/ 	.word	0x00000000
        /*0db8*/ 	.short	0x010a
        /*0dba*/ 	.byte	0xff
	.zero		1


	//   ....[204]....
        /*0dbc*/ 	.word	0x0000a980
        /*0dc0*/ 	.word	0x00000000
        /*0dc4*/ 	.word	0x00000000
        /*0dc8*/ 	.short	0x010a
        /*0dca*/ 	.byte	0xff
	.zero		1


	//   ....[205]....
        /*0dcc*/ 	.word	0x0000a9e0
        /*0dd0*/ 	.word	0x00000000
        /*0dd4*/ 	.word	0x00000000
        /*0dd8*/ 	.short	0x010a
        /*0dda*/ 	.byte	0xff
	.zero		1


	//   ....[206]....
        /*0ddc*/ 	.word	0x0000aa40
        /*0de0*/ 	.word	0x00000000
        /*0de4*/ 	.word	0x00000000
        /*0de8*/ 	.short	0x010a
        /*0dea*/ 	.byte	0xff
	.zero		1


	//   ....[207]....
        /*0dec*/ 	.word	0x0000aaa0
        /*0df0*/ 	.word	0x00000000
        /*0df4*/ 	.word	0x00000000
        /*0df8*/ 	.short	0x010a
        /*0dfa*/ 	.byte	0xff
	.zero		1


	//   ....[208]....
        /*0dfc*/ 	.word	0x0000ab00
        /*0e00*/ 	.word	0x00000000
        /*0e04*/ 	.word	0x00000000
        /*0e08*/ 	.short	0x010a
        /*0e0a*/ 	.byte	0xff
	.zero		1


	//   ....[209]....
        /*0e0c*/ 	.word	0x0000ab60
        /*0e10*/ 	.word	0x00000000
        /*0e14*/ 	.word	0x00000000
        /*0e18*/ 	.short	0x010a
        /*0e1a*/ 	.byte	0xff
	.zero		1


	//   ....[210]....
        /*0e1c*/ 	.word	0x0000abc0
        /*0e20*/ 	.word	0x00000000
        /*0e24*/ 	.word	0x00000000
        /*0e28*/ 	.short	0x010a
        /*0e2a*/ 	.byte	0xff
	.zero		1


	//   ....[211]....
        /*0e2c*/ 	.word	0x0000ac20
        /*0e30*/ 	.word	0x00000000
        /*0e34*/ 	.word	0x00000000
        /*0e38*/ 	.short	0x010a
        /*0e3a*/ 	.byte	0xff
	.zero		1


	//   ....[212]....
        /*0e3c*/ 	.word	0x0000ac80
        /*0e40*/ 	.word	0x00000000
        /*0e44*/ 	.word	0x00000000
        /*0e48*/ 	.short	0x010a
        /*0e4a*/ 	.byte	0xff
	.zero		1


	//   ....[213]....
        /*0e4c*/ 	.word	0x0000ace0
        /*0e50*/ 	.word	0x00000000
        /*0e54*/ 	.word	0x00000000
        /*0e58*/ 	.short	0x010a
        /*0e5a*/ 	.byte	0xff
	.zero		1


	//   ....[214]....
        /*0e5c*/ 	.word	0x0000ad40
        /*0e60*/ 	.word	0x00000000
        /*0e64*/ 	.word	0x00000000
        /*0e68*/ 	.short	0x010a
        /*0e6a*/ 	.byte	0xff
	.zero		1


	//   ....[215]....
        /*0e6c*/ 	.word	0x0000ad90
        /*0e70*/ 	.word	0x00000002
        /*0e74*/ 	.word	0x00000290
        /*0e78*/ 	.short	0x010a
        /*0e7a*/ 	.byte	0xff
	.zero		1


	//   ....[216]....
        /*0e7c*/ 	.word	0x0000adf0
        /*0e80*/ 	.word	0x00000002
        /*0e84*/ 	.word	0x00000240
        /*0e88*/ 	.short	0x010a
        /*0e8a*/ 	.byte	0xff
	.zero		1


	//   ....[217]....
        /*0e8c*/ 	.word	0x0000ae40
        /*0e90*/ 	.word	0x00000002
        /*0e94*/ 	.word	0x00000230
        /*0e98*/ 	.short	0x010a
        /*0e9a*/ 	.byte	0xff
	.zero		1


	//   ....[218]....
        /*0e9c*/ 	.word	0x0000aea0
        /*0ea0*/ 	.word	0x00000000
        /*0ea4*/ 	.word	0x00000240
        /*0ea8*/ 	.short	0x010a
        /*0eaa*/ 	.byte	0xff
	.zero		1


	//   ....[219]....
        /*0eac*/ 	.word	0x0000af00
        /*0eb0*/ 	.word	0x00000000
        /*0eb4*/ 	.word	0x00000008
        /*0eb8*/ 	.short	0x010a
        /*0eba*/ 	.byte	0xff
	.zero		1


	//   ....[220]....
        /*0ebc*/ 	.word	0x0000aff0
        /*0ec0*/ 	.word	0x00000000
        /*0ec4*/ 	.word	0x00000008
        /*0ec8*/ 	.short	0x010a
        /*0eca*/ 	.byte	0xff
	.zero		1


	//   ....[221]....
        /*0ecc*/ 	.word	0x0000b040
        /*0ed0*/ 	.word	0x00000000
        /*0ed4*/ 	.word	0x00000230
        /*0ed8*/ 	.short	0x010a
        /*0eda*/ 	.byte	0xff
	.zero		1


	//   ....[222]....
        /*0edc*/ 	.word	0x0000b0a0
        /*0ee0*/ 	.word	0x00000000
        /*0ee4*/ 	.word	0x00000270
        /*0ee8*/ 	.short	0x010a
        /*0eea*/ 	.byte	0xff
	.zero		1


	//   ....[223]....
        /*0eec*/ 	.word	0x0000b100
        /*0ef0*/ 	.word	0x00000000
        /*0ef4*/ 	.word	0x00000000
        /*0ef8*/ 	.short	0x010a
        /*0efa*/ 	.byte	0xff
	.zero		1


	//   ....[224]....
        /*0efc*/ 	.word	0x0000b160
        /*0f00*/ 	.word	0x00000000
        /*0f04*/ 	.word	0x00000000
        /*0f08*/ 	.short	0x010a
        /*0f0a*/ 	.byte	0xff
	.zero		1


	//   ....[225]....
        /*0f0c*/ 	.word	0x0000b1c0
        /*0f10*/ 	.word	0x00000000
        /*0f14*/ 	.word	0x00000000
        /*0f18*/ 	.short	0x010a
        /*0f1a*/ 	.byte	0xff
	.zero		1


	//   ....[226]....
        /*0f1c*/ 	.word	0x0000b220
        /*0f20*/ 	.word	0x00000000
        /*0f24*/ 	.word	0x00000000
        /*0f28*/ 	.short	0x010a
        /*0f2a*/ 	.byte	0xff
	.zero		1


	//   ....[227]....
        /*0f2c*/ 	.word	0x0000b280
        /*0f30*/ 	.word	0x00000000
        /*0f34*/ 	.word	0x000002b0
        /*0f38*/ 	.short	0x010a
        /*0f3a*/ 	.byte	0xff
	.zero		1


	//   ....[228]....
        /*0f3c*/ 	.word	0x0000b2d0
        /*0f40*/ 	.word	0x0000000c
        /*0f44*/ 	.word	0x00000230
        /*0f48*/ 	.short	0x010a
        /*0f4a*/ 	.byte	0xff
	.zero		1


	//   ....[229]....
        /*0f4c*/ 	.word	0x0000b330
        /*0f50*/ 	.word	0x00000000
        /*0f54*/ 	.word	0x00000228
        /*0f58*/ 	.short	0x010a
        /*0f5a*/ 	.byte	0xff
	.zero		1


	//   ....[230]....
        /*0f5c*/ 	.word	0x0000b390
        /*0f60*/ 	.word	0x00000000
        /*0f64*/ 	.word	0x00000210
        /*0f68*/ 	.short	0x010a
        /*0f6a*/ 	.byte	0xff
	.zero		1


	//   ....[231]....
        /*0f6c*/ 	.word	0x0000b3f0
        /*0f70*/ 	.word	0x00000000
        /*0f74*/ 	.word	0x00000218
        /*0f78*/ 	.short	0x010a
        /*0f7a*/ 	.byte	0xff
	.zero		1


	//   ....[232]....
        /*0f7c*/ 	.word	0x0000b450
        /*0f80*/ 	.word	0x00000000
        /*0f84*/ 	.word	0x00000210
        /*0f88*/ 	.short	0x010a
        /*0f8a*/ 	.byte	0xff
	.zero		1


	//   ....[233]....
        /*0f8c*/ 	.word	0x0000b4a0
        /*0f90*/ 	.word	0x00000003
        /*0f94*/ 	.word	0x00000230
        /*0f98*/ 	.short	0x010a
        /*0f9a*/ 	.byte	0xff
	.zero		1


	//   ....[234]....
        /*0f9c*/ 	.word	0x0000b4f0
        /*0fa0*/ 	.word	0x00000003
        /*0fa4*/ 	.word	0x00000200
        /*0fa8*/ 	.short	0x010a
        /*0faa*/ 	.byte	0xff
	.zero		1


	//   ....[235]....
        /*0fac*/ 	.word	0x0000b540
        /*0fb0*/ 	.word	0x000000a1
        /*0fb4*/ 	.word	0x00000250
        /*0fb8*/ 	.short	0x010a
        /*0fba*/ 	.byte	0xff
	.zero		1


	//   ....[236]....
        /*0fbc*/ 	.word	0x0000b590
        /*0fc0*/ 	.word	0x000000c5
        /*0fc4*/ 	.word	0x00000200
        /*0fc8*/ 	.short	0x010a
        /*0fca*/ 	.byte	0xff
	.zero		1


	//----- nvinfo : EIATTR_NUM_MBARRIERS
	.align		4
.L_47:
        /*0fcc*/ 	.byte	0x03, 0x38
        /*0fce*/ 	.short	0x0057


	//----- nvinfo : EIATTR_EXIT_INSTR_OFFSETS
	.align		4
        /*0fd0*/ 	.byte	0x04, 0x1c
        /*0fd2*/ 	.short	(.L_49 - .L_48)


	//   ....[0]....
.L_48:
        /*0fd4*/ 	.word	0x00003de0


	//   ....[1]....
        /*0fd8*/ 	.word	0x000042d0


	//   ....[2]....
        /*0fdc*/ 	.word	0x00004330


	//   ....[3]....
        /*0fe0*/ 	.word	0x00005560


	//   ....[4]....
        /*0fe4*/ 	.word	0x00006360


	//   ....[5]....
        /*0fe8*/ 	.word	0x000063a0


	//   ....[6]....
        /*0fec*/ 	.word	0x0000a080


	//----- nvinfo : EIATTR_MAX_THREADS
	.align		4
.L_49:
        /*0ff0*/ 	.byte	0x04, 0x05
        /*0ff2*/ 	.short	(.L_51 - .L_50)
.L_50:
        /*0ff4*/ 	.word	0x00000100
        /*0ff8*/ 	.word	0x00000001
        /*0ffc*/ 	.word	0x00000001


	//----- nvinfo : EIATTR_CRS_STACK_SIZE
	.align		4
.L_51:
        /*1000*/ 	.byte	0x04, 0x1e
        /*1002*/ 	.short	(.L_53 - .L_52)
.L_52:
        /*1004*/ 	.word	0x00000000


	//----- nvinfo : EIATTR_CBANK_PARAM_SIZE
	.align		4
.L_53:
        /*1008*/ 	.byte	0x03, 0x19
        /*100a*/ 	.short	0x0800


	//----- nvinfo : EIATTR_PARAM_CBANK
	.align		4
        /*100c*/ 	.byte	0x04, 0x0a
        /*100e*/ 	.short	(.L_55 - .L_54)
	.align		4
.L_54:
        /*1010*/ 	.word	index@(.nv.constant0._ZN7cutlass13device_kernelINS_4gemm6kernel13GemmUniversalIN4cute5tupleIJiiiiEEENS1_10collective13CollectiveMmaINS1_35MainloopSm100TmaUmmaWarpSpecializedILi32ELi2ELi4ENS5_IJNS4_1CILi2EEESB_NSA_ILi1EEEEEEEENS5_IJNSA_ILi256EEENSA_ILi128EEENSA_ILi32EEEEEENS_12float_e5m2_tENS5_IJlSC_lEEESJ_SK_NS4_8TiledMMAINS4_8MMA_AtomIJNS4_10MMA_TraitsINS4_25SM100_MMA_F8F6F4_2x1SM_SSEJSJ_SJ_fSF_SG_NS4_17integral_constantINS4_4UMMA5MajorELSR_0EEESS_NSP_INSQ_7ScaleInELST_0EEESU_EEEEEENS4_6LayoutINS5_IJSC_SC_SC_EEENS5_IJNSA_ILi0EEESZ_SZ_EEEEENS5_IJNS4_10UnderscoreES12_S12_EEEEENS4_28SM100_TMA_2SM_LOAD_MULTICASTENS4_14ComposedLayoutINS4_7SwizzleILi1ELi4ELi3EEENS4_18smem_ptr_flag_bitsILi8EEENSX_INS5_IJNSA_ILi8EEESH_EEENS5_IJSH_SC_EEEEEEEvNS4_8identityENS4_18SM100_TMA_2SM_LOADES1F_vS1G_EENS_8epilogue10collective18CollectiveEpilogueINS1J_23Sm100TmaWarpSpecializedILi2ELi2ELi64ELb0ELb0EEEJNS5_IJSG_SG_SH_EEENS5_IJNSX_ISG_SC_EENSX_INSA_ILi64EEESC_EEEEESJ_SK_SJ_SK_NS1J_6fusion15FusionCallbacksIS1N_NS1T_17LinearCombinationISJ_fSJ_fLNS_15FloatRoundStyleE2EEES1O_S1S_JEEENS4_5SM1004TMEM4LOAD26SM100_TMEM_LOAD_32dp32b64xENS4_13SM90_TMA_LOADENS16_INS17_ILi2ELi4ELi3EEES1A_NSX_INS5_IJS1B_S1Q_EEENS5_IJS1Q_SC_EEEEEEENS4_39AutoVectorizingCopyWithAssumedAlignmentILi128EEENS4_14SM90_TMA_STOREES28_S2A_S2A_EEEvvEEEEvNT_6ParamsE)
        /*1014*/ 	.short	0x0380
        /*1016*/ 	.short	0x0800


	//----- nvinfo : EIATTR_SW_WAR
	.align		4
.L_55:
        /*1018*/ 	.byte	0x04, 0x36
        /*101a*/ 	.short	(.L_57 - .L_56)
.L_56:
        /*101c*/ 	.word	0x00000008
.L_57:


//--------------------- .nv.callgraph             --------------------------
	.section	.nv.callgraph,"",@"SHT_CUDA_CALLGRAPH"
	.align	4
	.sectionentsize	8
	.align		4
        /*0000*/ 	.word	0x00000000
	.align		4
        /*0004*/ 	.word	0xffffffff
	.align		4
        /*0008*/ 	.word	index@(_ZN7cutlass13device_kernelINS_4gemm6kernel13GemmUniversalIN4cute5tupleIJiiiiEEENS1_10collective13CollectiveMmaINS1_35MainloopSm100TmaUmmaWarpSpecializedILi32ELi2ELi4ENS5_IJNS4_1CILi2EEESB_NSA_ILi1EEEEEEEENS5_IJNSA_ILi256EEENSA_ILi128EEENSA_ILi32EEEEEENS_12float_e5m2_tENS5_IJlSC_lEEESJ_SK_NS4_8TiledMMAINS4_8MMA_AtomIJNS4_10MMA_TraitsINS4_25SM100_MMA_F8F6F4_2x1SM_SSEJSJ_SJ_fSF_SG_NS4_17integral_constantINS4_4UMMA5MajorELSR_0EEESS_NSP_INSQ_7ScaleInELST_0EEESU_EEEEEENS4_6LayoutINS5_IJSC_SC_SC_EEENS5_IJNSA_ILi0EEESZ_SZ_EEEEENS5_IJNS4_10UnderscoreES12_S12_EEEEENS4_28SM100_TMA_2SM_LOAD_MULTICASTENS4_14ComposedLayoutINS4_7SwizzleILi1ELi4ELi3EEENS4_18smem_ptr_flag_bitsILi8EEENSX_INS5_IJNSA_ILi8EEESH_EEENS5_IJSH_SC_EEEEEEEvNS4_8identityENS4_18SM100_TMA_2SM_LOADES1F_vS1G_EENS_8epilogue10collective18CollectiveEpilogueINS1J_23Sm100TmaWarpSpecializedILi2ELi2ELi64ELb0ELb0EEEJNS5_IJSG_SG_SH_EEENS5_IJNSX_ISG_SC_EENSX_INSA_ILi64EEESC_EEEEESJ_SK_SJ_SK_NS1J_6fusion15FusionCallbacksIS1N_NS1T_17LinearCombinationISJ_fSJ_fLNS_15FloatRoundStyleE2EEES1O_S1S_JEEENS4_5SM1004TMEM4LOAD26SM100_TMEM_LOAD_32dp32b64xENS4_13SM90_TMA_LOADENS16_INS17_ILi2ELi4ELi3EEES1A_NSX_INS5_IJS1B_S1Q_EEENS5_IJS1Q_SC_EEEEEEENS4_39AutoVectorizingCopyWithAssumedAlignmentILi128EEENS4_14SM90_TMA_STOREES28_S2A_S2A_EEEvvEEEEvNT_6ParamsE)
	.align		4
        /*000c*/ 	.word	index@(__assertfail)
	.align		4
        /*0010*/ 	.word	0x00000000
	.align		4
        /*0014*/ 	.word	0xfffffffe
	.align		4
        /*0018*/ 	.word	0x00000000
	.align		4
        /*001c*/ 	.word	0xfffffffd
	.align		4
        /*0020*/ 	.word	0x00000000
	.align		4
        /*0024*/ 	.word	0xfffffffc


//--------------------- .nv.constant4             --------------------------
	.section	.nv.constant4,"a",@progbits
	.align	8
	.align		8
.nv.constant4:
        /*0000*/ 	.dword	__assertfail
	.align		8
        /*0008*/ 	.dword	__unnamed_1
	.align		8
        /*0010*/ 	.dword	__unnamed_2
	.align		8
        /*0018*/ 	.dword	_ZN39_INTERNAL_6307d29d_4_k_cu_5efc3013_84224cuda3std3__45__cpo5beginE
	.align		8
        /*0020*/ 	.dword	_ZN39_INTERNAL_6307d29d_4_k_cu_5efc3013_84224cuda3std3__45__cpo3endE
	.align		8
        /*0028*/ 	.dword	_ZN39_INTERNAL_6307d29d_4_k_cu_5efc3013_84224cuda3std3__45__cpo6cbeginE
	.align		8
        /*0030*/ 	.dword	_ZN39_INTERNAL_6307d29d_4_k_cu_5efc3013_84224cuda3std3__45__cpo4cendE
	.align		8
        /*0038*/ 	.dword	_ZN39_INTERNAL_6307d29d_4_k_cu_5efc3013_84224cuda3std3__441_GLOBAL__N__6307d29d_4_k_cu_5efc3013_84226ignoreE
	.align		8
        /*0040*/ 	.dword	_ZN39_INTERNAL_6307d29d_4_k_cu_5efc3013_84224cuda3std3__419piecewise_constructE
	.align		8
        /*0048*/ 	.dword	_ZN39_INTERNAL_6307d29d_4_k_cu_5efc3013_84224cuda3std3__48in_placeE
	.align		8
        /*0050*/ 	.dword	_ZN39_INTERNAL_6307d29d_4_k_cu_5efc3013_84224cuda3std6ranges3__45__cpo4swapE
	.align		8
        /*0058*/ 	.dword	_ZN39_INTERNAL_6307d29d_4_k_cu_5efc3013_84224cuda3std6ranges3__45__cpo9iter_moveE
	.align		8
        /*0060*/ 	.dword	_ZN39_INTERNAL_6307d29d_4_k_cu_5efc3013_84224cute7productE
	.align		8
        /*0068*/ 	.dword	_ZN39_INTERNAL_6307d29d_4_k_cu_5efc3013_84224cute1_E
	.align		8
        /*0070*/ 	.dword	$str$25
	.align		8
        /*0078*/ 	.dword	$str$26
	.align		8
        /*0080*/ 	.dword	$str$27
	.align		8
        /*0088*/ 	.dword	$str$28


//--------------------- .text._ZN7cutlass13device_kernelINS_4gemm6kernel13GemmUniversalIN4cute5tupleIJiiiiEEENS1_10collective13CollectiveMmaINS1_35MainloopSm100TmaUmmaWarpSpecializedILi32ELi2ELi4ENS5_IJNS4_1CILi2EEESB_NSA_ILi1EEEEEEEENS5_IJNSA_ILi256EEENSA_ILi128EEENSA_ILi32EEEEEENS_12float_e5m2_tENS5_IJlSC_lEEESJ_SK_NS4_8TiledMMAINS4_8MMA_AtomIJNS4_10MMA_TraitsINS4_25SM100_MMA_F8F6F4_2x1SM_SSEJSJ_SJ_fSF_SG_NS4_17integral_constantINS4_4UMMA5MajorELSR_0EEESS_NSP_INSQ_7ScaleInELST_0EEESU_EEEEEENS4_6LayoutINS5_IJSC_SC_SC_EEENS5_IJNSA_ILi0EEESZ_SZ_EEEEENS5_IJNS4_10UnderscoreES12_S12_EEEEENS4_28SM100_TMA_2SM_LOAD_MULTICASTENS4_14ComposedLayoutINS4_7SwizzleILi1ELi4ELi3EEENS4_18smem_ptr_flag_bitsILi8EEENSX_INS5_IJNSA_ILi8EEESH_EEENS5_IJSH_SC_EEEEEEEvNS4_8identityENS4_18SM100_TMA_2SM_LOADES1F_vS1G_EENS_8epilogue10collective18CollectiveEpilogueINS1J_23Sm100TmaWarpSpecializedILi2ELi2ELi64ELb0ELb0EEEJNS5_IJSG_SG_SH_EEENS5_IJNSX_ISG_SC_EENSX_INSA_ILi64EEESC_EEEEESJ_SK_SJ_SK_NS1J_6fusion15FusionCallbacksIS1N_NS1T_17LinearCombinationISJ_fSJ_fLNS_15FloatRoundStyleE2EEES1O_S1S_JEEENS4_5SM1004TMEM4LOAD26SM100_TMEM_LOAD_32dp32b64xENS4_13SM90_TMA_LOADENS16_INS17_ILi2ELi4ELi3EEES1A_NSX_INS5_IJS1B_S1Q_EEENS5_IJS1Q_SC_EEEEEEENS4_39AutoVectorizingCopyWithAssumedAlignmentILi128EEENS4_14SM90_TMA_STOREES28_S2A_S2A_EEEvvEEEEvNT_6ParamsE --------------------------
	.section	.text._ZN7cutlass13device_kernelINS_4gemm6kernel13GemmUniversalIN4cute5tupleIJiiiiEEENS1_10collective13CollectiveMmaINS1_35MainloopSm100TmaUmmaWarpSpecializedILi32ELi2ELi4ENS5_IJNS4_1CILi2EEESB_NSA_ILi1EEEEEEEENS5_IJNSA_ILi256EEENSA_ILi128EEENSA_ILi32EEEEEENS_12float_e5m2_tENS5_IJlSC_lEEESJ_SK_NS4_8TiledMMAINS4_8MMA_AtomIJNS4_10MMA_TraitsINS4_25SM100_MMA_F8F6F4_2x1SM_SSEJSJ_SJ_fSF_SG_NS4_17integral_constantINS4_4UMMA5MajorELSR_0EEESS_NSP_INSQ_7ScaleInELST_0EEESU_EEEEEENS4_6LayoutINS5_IJSC_SC_SC_EEENS5_IJNSA_ILi0EEESZ_SZ_EEEEENS5_IJNS4_10UnderscoreES12_S12_EEEEENS4_28SM100_TMA_2SM_LOAD_MULTICASTENS4_14ComposedLayoutINS4_7SwizzleILi1ELi4ELi3EEENS4_18smem_ptr_flag_bitsILi8EEENSX_INS5_IJNSA_ILi8EEESH_EEENS5_IJSH_SC_EEEEEEEvNS4_8identityENS4_18SM100_TMA_2SM_LOADES1F_vS1G_EENS_8epilogue10collective18CollectiveEpilogueINS1J_23Sm100TmaWarpSpecializedILi2ELi2ELi64ELb0ELb0EEEJNS5_IJSG_SG_SH_EEENS5_IJNSX_ISG_SC_EENSX_INSA_ILi64EEESC_EEEEESJ_SK_SJ_SK_NS1J_6fusion15FusionCallbacksIS1N_NS1T_17LinearCombinationISJ_fSJ_fLNS_15FloatRoundStyleE2EEES1O_S1S_JEEENS4_5SM1004TMEM4LOAD26SM100_TMEM_LOAD_32dp32b64xENS4_13SM90_TMA_LOADENS16_INS17_ILi2ELi4ELi3EEES1A_NSX_INS5_IJS1B_S1Q_EEENS5_IJS1Q_SC_EEEEEEENS4_39AutoVectorizingCopyWithAssumedAlignmentILi128EEENS4_14SM90_TMA_STOREES28_S2A_S2A_EEEvvEEEEvNT_6ParamsE,"ax",@progbits
	.align	128
.text._ZN7cutlass13device_kernelINS_4gemm6kernel13GemmUniversalIN4cute5tupleIJiiiiEEENS1_10collective13CollectiveMmaINS1_35MainloopSm100TmaUmmaWarpSpecializedILi32ELi2ELi4ENS5_IJNS4_1CILi2EEESB_NSA_ILi1EEEEEEEENS5_IJNSA_ILi256EEENSA_ILi128EEENSA_ILi32EEEEEENS_12float_e5m2_tENS5_IJlSC_lEEESJ_SK_NS4_8TiledMMAINS4_8MMA_AtomIJNS4_10MMA_TraitsINS4_25SM100_MMA_F8F6F4_2x1SM_SSEJSJ_SJ_fSF_SG_NS4_17integral_constantINS4_4UMMA5MajorELSR_0EEESS_NSP_INSQ_7ScaleInELST_0EEESU_EEEEEENS4_6LayoutINS5_IJSC_SC_SC_EEENS5_IJNSA_ILi0EEESZ_SZ_EEEEENS5_IJNS4_10UnderscoreES12_S12_EEEEENS4_28SM100_TMA_2SM_LOAD_MULTICASTENS4_14ComposedLayoutINS4_7SwizzleILi1ELi4ELi3EEENS4_18smem_ptr_flag_bitsILi8EEENSX_INS5_IJNSA_ILi8EEESH_EEENS5_IJSH_SC_EEEEEEEvNS4_8identityENS4_18SM100_TMA_2SM_LOADES1F_vS1G_EENS_8epilogue10collective18CollectiveEpilogueINS1J_23Sm100TmaWarpSpecializedILi2ELi2ELi64ELb0ELb0EEEJNS5_IJSG_SG_SH_EEENS5_IJNSX_ISG_SC_EENSX_INSA_ILi64EEESC_EEEEESJ_SK_SJ_SK_NS1J_6fusion15FusionCallbacksIS1N_NS1T_17LinearCombinationISJ_fSJ_fLNS_15FloatRoundStyleE2EEES1O_S1S_JEEENS4_5SM1004TMEM4LOAD26SM100_TMEM_LOAD_32dp32b64xENS4_13SM90_TMA_LOADENS16_INS17_ILi2ELi4ELi3EEES1A_NSX_INS5_IJS1B_S1Q_EEENS5_IJS1Q_SC_EEEEEEENS4_39AutoVectorizingCopyWithAssumedAlignmentILi128EEENS4_14SM90_TMA_STOREES28_S2A_S2A_EEEvvEEEEvNT_6ParamsE:
        .type           _ZN7cutlass13device_kernelINS_4gemm6kernel13GemmUniversalIN4cute5tupleIJiiiiEEENS1_10collective13CollectiveMmaINS1_35MainloopSm100TmaUmmaWarpSpecializedILi32ELi2ELi4ENS5_IJNS4_1CILi2EEESB_NSA_ILi1EEEEEEEENS5_IJNSA_ILi256EEENSA_ILi128EEENSA_ILi32EEEEEENS_12float_e5m2_tENS5_IJlSC_lEEESJ_SK_NS4_8TiledMMAINS4_8MMA_AtomIJNS4_10MMA_TraitsINS4_25SM100_MMA_F8F6F4_2x1SM_SSEJSJ_SJ_fSF_SG_NS4_17integral_constantINS4_4UMMA5MajorELSR_0EEESS_NSP_INSQ_7ScaleInELST_0EEESU_EEEEEENS4_6LayoutINS5_IJSC_SC_SC_EEENS5_IJNSA_ILi0EEESZ_SZ_EEEEENS5_IJNS4_10UnderscoreES12_S12_EEEEENS4_28SM100_TMA_2SM_LOAD_MULTICASTENS4_14ComposedLayoutINS4_7SwizzleILi1ELi4ELi3EEENS4_18smem_ptr_flag_bitsILi8EEENSX_INS5_IJNSA_ILi8EEESH_EEENS5_IJSH_SC_EEEEEEEvNS4_8identityENS4_18SM100_TMA_2SM_LOADES1F_vS1G_EENS_8epilogue10collective18CollectiveEpilogueINS1J_23Sm100TmaWarpSpecializedILi2ELi2ELi64ELb0ELb0EEEJNS5_IJSG_SG_SH_EEENS5_IJNSX_ISG_SC_EENSX_INSA_ILi64EEESC_EEEEESJ_SK_SJ_SK_NS1J_6fusion15FusionCallbacksIS1N_NS1T_17LinearCombinationISJ_fSJ_fLNS_15FloatRoundStyleE2EEES1O_S1S_JEEENS4_5SM1004TMEM4LOAD26SM100_TMEM_LOAD_32dp32b64xENS4_13SM90_TMA_LOADENS16_INS17_ILi2ELi4ELi3EEES1A_NSX_INS5_IJS1B_S1Q_EEENS5_IJS1Q_SC_EEEEEEENS4_39AutoVectorizingCopyWithAssumedAlignmentILi128EEENS4_14SM90_TMA_STOREES28_S2A_S2A_EEEvvEEEEvNT_6ParamsE,@function
        .size           _ZN7cutlass13device_kernelINS_4gemm6kernel13GemmUniversalIN4cute5tupleIJiiiiEEENS1_10collective13CollectiveMmaINS1_35MainloopSm100TmaUmmaWarpSpecializedILi32ELi2ELi4ENS5_IJNS4_1CILi2EEESB_NSA_ILi1EEEEEEEENS5_IJNSA_ILi256EEENSA_ILi128EEENSA_ILi32EEEEEENS_12float_e5m2_tENS5_IJlSC_lEEESJ_SK_NS4_8TiledMMAINS4_8MMA_AtomIJNS4_10MMA_TraitsINS4_25SM100_MMA_F8F6F4_2x1SM_SSEJSJ_SJ_fSF_SG_NS4_17integral_constantINS4_4UMMA5MajorELSR_0EEESS_NSP_INSQ_7ScaleInELST_0EEESU_EEEEEENS4_6LayoutINS5_IJSC_SC_SC_EEENS5_IJNSA_ILi0EEESZ_SZ_EEEEENS5_IJNS4_10UnderscoreES12_S12_EEEEENS4_28SM100_TMA_2SM_LOAD_MULTICASTENS4_14ComposedLayoutINS4_7SwizzleILi1ELi4ELi3EEENS4_18smem_ptr_flag_bitsILi8EEENSX_INS5_IJNSA_ILi8EEESH_EEENS5_IJSH_SC_EEEEEEEvNS4_8identityENS4_18SM100_TMA_2SM_LOADES1F_vS1G_EENS_8epilogue10collective18CollectiveEpilogueINS1J_23Sm100TmaWarpSpecializedILi2ELi2ELi64ELb0ELb0EEEJNS5_IJSG_SG_SH_EEENS5_IJNSX_ISG_SC_EENSX_INSA_ILi64EEESC_EEEEESJ_SK_SJ_SK_NS1J_6fusion15FusionCallbacksIS1N_NS1T_17LinearCombinationISJ_fSJ_fLNS_15FloatRoundStyleE2EEES1O_S1S_JEEENS4_5SM1004TMEM4LOAD26SM100_TMEM_LOAD_32dp32b64xENS4_13SM90_TMA_LOADENS16_INS17_ILi2ELi4ELi3EEES1A_NSX_INS5_IJS1B_S1Q_EEENS5_IJS1Q_SC_EEEEEEENS4_39AutoVectorizingCopyWithAssumedAlignmentILi128EEENS4_14SM90_TMA_STOREES28_S2A_S2A_EEEvvEEEEvNT_6ParamsE,(.L_x_249 - _ZN7cutlass13device_kernelINS_4gemm6kernel13GemmUniversalIN4cute5tupleIJiiiiEEENS1_10collective13CollectiveMmaINS1_35MainloopSm100TmaUmmaWarpSpecializedILi32ELi2ELi4ENS5_IJNS4_1CILi2EEESB_NSA_ILi1EEEEEEEENS5_IJNSA_ILi256EEENSA_ILi128EEENSA_ILi32EEEEEENS_12float_e5m2_tENS5_IJlSC_lEEESJ_SK_NS4_8TiledMMAINS4_8MMA_AtomIJNS4_10MMA_TraitsINS4_25SM100_MMA_F8F6F4_2x1SM_SSEJSJ_SJ_fSF_SG_NS4_17integral_constantINS4_4UMMA5MajorELSR_0EEESS_NSP_INSQ_7ScaleInELST_0EEESU_EEEEEENS4_6LayoutINS5_IJSC_SC_SC_EEENS5_IJNSA_ILi0EEESZ_SZ_EEEEENS5_IJNS4_10UnderscoreES12_S12_EEEEENS4_28SM100_TMA_2SM_LOAD_MULTICASTENS4_14ComposedLayoutINS4_7SwizzleILi1ELi4ELi3EEENS4_18smem_ptr_flag_bitsILi8EEENSX_INS5_IJNSA_ILi8EEESH_EEENS5_IJSH_SC_EEEEEEEvNS4_8identityENS4_18SM100_TMA_2SM_LOADES1F_vS1G_EENS_8epilogue10collective18CollectiveEpilogueINS1J_23Sm100TmaWarpSpecializedILi2ELi2ELi64ELb0ELb0EEEJNS5_IJSG_SG_SH_EEENS5_IJNSX_ISG_SC_EENSX_INSA_ILi64EEESC_EEEEESJ_SK_SJ_SK_NS1J_6fusion15FusionCallbacksIS1N_NS1T_17LinearCombinationISJ_fSJ_fLNS_15FloatRoundStyleE2EEES1O_S1S_JEEENS4_5SM1004TMEM4LOAD26SM100_TMEM_LOAD_32dp32b64xENS4_13SM90_TMA_LOADENS16_INS17_ILi2ELi4ELi3EEES1A_NSX_INS5_IJS1B_S1Q_EEENS5_IJS1Q_SC_EEEEEEENS4_39AutoVectorizingCopyWithAssumedAlignmentILi128EEENS4_14SM90_TMA_STOREES28_S2A_S2A_EEEvvEEEEvNT_6ParamsE)
        .other          _ZN7cutlass13device_kernelINS_4gemm6kernel13GemmUniversalIN4cute5tupleIJiiiiEEENS1_10collective13CollectiveMmaINS1_35MainloopSm100TmaUmmaWarpSpecializedILi32ELi2ELi4ENS5_IJNS4_1CILi2EEESB_NSA_ILi1EEEEEEEENS5_IJNSA_ILi256EEENSA_ILi128EEENSA_ILi32EEEEEENS_12float_e5m2_tENS5_IJlSC_lEEESJ_SK_NS4_8TiledMMAINS4_8MMA_AtomIJNS4_10MMA_TraitsINS4_25SM100_MMA_F8F6F4_2x1SM_SSEJSJ_SJ_fSF_SG_NS4_17integral_constantINS4_4UMMA5MajorELSR_0EEESS_NSP_INSQ_7ScaleInELST_0EEESU_EEEEEENS4_6LayoutINS5_IJSC_SC_SC_EEENS5_IJNSA_ILi0EEESZ_SZ_EEEEENS5_IJNS4_10UnderscoreES12_S12_EEEEENS4_28SM100_TMA_2SM_LOAD_MULTICASTENS4_14ComposedLayoutINS4_7SwizzleILi1ELi4ELi3EEENS4_18smem_ptr_flag_bitsILi8EEENSX_INS5_IJNSA_ILi8EEESH_EEENS5_IJSH_SC_EEEEEEEvNS4_8identityENS4_18SM100_TMA_2SM_LOADES1F_vS1G_EENS_8epilogue10collective18CollectiveEpilogueINS1J_23Sm100TmaWarpSpecializedILi2ELi2ELi64ELb0ELb0EEEJNS5_IJSG_SG_SH_EEENS5_IJNSX_ISG_SC_EENSX_INSA_ILi64EEESC_EEEEESJ_SK_SJ_SK_NS1J_6fusion15FusionCallbacksIS1N_NS1T_17LinearCombinationISJ_fSJ_fLNS_15FloatRoundStyleE2EEES1O_S1S_JEEENS4_5SM1004TMEM4LOAD26SM100_TMEM_LOAD_32dp32b64xENS4_13SM90_TMA_LOADENS16_INS17_ILi2ELi4ELi3EEES1A_NSX_INS5_IJS1B_S1Q_EEENS5_IJS1Q_SC_EEEEEEENS4_39AutoVectorizingCopyWithAssumedAlignmentILi128EEENS4_14SM90_TMA_STOREES28_S2A_S2A_EEEvvEEEEvNT_6ParamsE,@"STO_CUDA_ENTRY STV_DEFAULT"
_ZN7cutlass13device_kernelINS_4gemm6kernel13GemmUniversalIN4cute5tupleIJiiiiEEENS1_10collective13CollectiveMmaINS1_35MainloopSm100TmaUmmaWarpSpecializedILi32ELi2ELi4ENS5_IJNS4_1CILi2EEESB_NSA_ILi1EEEEEEEENS5_IJNSA_ILi256EEENSA_ILi128EEENSA_ILi32EEEEEENS_12float_e5m2_tENS5_IJlSC_lEEESJ_SK_NS4_8TiledMMAINS4_8MMA_AtomIJNS4_10MMA_TraitsINS4_25SM100_MMA_F8F6F4_2x1SM_SSEJSJ_SJ_fSF_SG_NS4_17integral_constantINS4_4UMMA5MajorELSR_0EEESS_NSP_INSQ_7ScaleInELST_0EEESU_EEEEEENS4_6LayoutINS5_IJSC_SC_SC_EEENS5_IJNSA_ILi0EEESZ_SZ_EEEEENS5_IJNS4_10UnderscoreES12_S12_EEEEENS4_28SM100_TMA_2SM_LOAD_MULTICASTENS4_14ComposedLayoutINS4_7SwizzleILi1ELi4ELi3EEENS4_18smem_ptr_flag_bitsILi8EEENSX_INS5_IJNSA_ILi8EEESH_EEENS5_IJSH_SC_EEEEEEEvNS4_8identityENS4_18SM100_TMA_2SM_LOADES1F_vS1G_EENS_8epilogue10collective18CollectiveEpilogueINS1J_23Sm100TmaWarpSpecializedILi2ELi2ELi64ELb0ELb0EEEJNS5_IJSG_SG_SH_EEENS5_IJNSX_ISG_SC_EENSX_INSA_ILi64EEESC_EEEEESJ_SK_SJ_SK_NS1J_6fusion15FusionCallbacksIS1N_NS1T_17LinearCombinationISJ_fSJ_fLNS_15FloatRoundStyleE2EEES1O_S1S_JEEENS4_5SM1004TMEM4LOAD26SM100_TMEM_LOAD_32dp32b64xENS4_13SM90_TMA_LOADENS16_INS17_ILi2ELi4ELi3EEES1A_NSX_INS5_IJS1B_S1Q_EEENS5_IJS1Q_SC_EEEEEEENS4_39AutoVectorizingCopyWithAssumedAlignmentILi128EEENS4_14SM90_TMA_STOREES28_S2A_S2A_EEEvvEEEEvNT_6ParamsE:
[----:B------:R-:W1:Y:S01]  /*0000*/  LDC R1, c[0x0][0x37c] ;  /* 0x0000df00ff017b82 */ /* 0x000e620000000800 */
[----:B------:R-:W2:Y:S01]  /*0010*/  S2R R170, SR_TID.X ;  /* 0x0000000000aa7919 */ /* 0x000ea20000002100 */
[----:B------:R-:W3:Y:S06]  /*0020*/  LDCU.64 UR8, c[0x0][0x890] ;  /* 0x00011200ff0877ac */ /* 0x000eec0008000a00 */
[----:B------:R-:W4:Y:S01]  /*0030*/  S2UR UR48, SR_CgaCtaId ;  /* 0x00000000003079c3 */ /* 0x000f220000008800 */
[----:B------:R-:W-:Y:S02]  /*0040*/  PRMT R158, RZ, 0x7610, R158 ;  /* 0x00007610ff9e7816 */ /* 0x000fe4000000009e */
[----:B------:R-:W-:Y:S01]  /*0050*/  ELECT P1, URZ, PT ;  /* 0x0000000000ff782f */ /* 0x000fe20003820000 */
[----:B---3--:R-:W-:-:S04]  /*0060*/  UISETP.NE.U32.AND UP0, UPT, UR8, URZ, UPT ;  /* 0x000000ff0800728c */ /* 0x008fc8000bf05070 */
[----:B------:R-:W-:Y:S02]  /*0070*/  UISETP.NE.AND.EX UP0, UPT, UR9, URZ, UPT, UP0 ;  /* 0x000000ff0900728c */ /* 0x000fe4000bf05300 */
[----:B----4-:R-:W-:Y:S02]  /*0080*/  ULOP3.LUT UR29, UR48, 0x1, URZ, 0xc0, !UPT ;  /* 0x00000001301d7892 */ /* 0x010fe4000f8ec0ff */
[----:B------:R-:W-:Y:S01]  /*0090*/  ULOP3.LUT UR30, UR48, 0x1, URZ, 0x3c, !UPT ;  /* 0x00000001301e7892 */ /* 0x000fe2000f8e3cff */
[----:B--2---:R-:W-:-:S05]  /*00a0*/  SHF.R.U32.HI R159, RZ, 0x5, R170 ;  /* 0x00000005ff9f7819 */ /* 0x004fca00000116aa */
[----:B------:R-:W2:Y:S02]  /*00b0*/  SHFL.IDX PT, R0, R159, RZ, 0x1f ;  /* 0x00001fff9f007589 */ /* 0x000ea400000e0000 */
[----:B--2---:R-:W-:Y:S01]  /*00c0*/  R2UR UR13, R0 ;  /* 0x00000000000d72ca */ /* 0x004fe200000e0000 */
[----:B-1----:R-:W-:-:S14]  /*00d0*/  BRA.U UP0, `(.L_x_0) ;  /* 0x0000000100307547 */ /* 0x002fdc000b800000 */
[----:B------:R-:W1:Y:S02]  /*00e0*/  LDCU.64 UR4, c[0x0][0x888] ;  /* 0x00011100ff0477ac */ /* 0x000e640008000a00 */
[----:B-1----:R-:W-:-:S04]  /*00f0*/  UISETP.NE.U32.AND UP0, UPT, UR4, URZ, UPT ;  /* 0x000000ff0400728c */ /* 0x002fc8000bf05070 */
[----:B------:R-:W-:-:S09]  /*0100*/  UISETP.NE.AND.EX UP0, UPT, UR5, URZ, UPT, UP0 ;  /* 0x000000ff0500728c */ /* 0x000fd2000bf05300 */
[----:B------:R-:W-:Y:S05]  /*0110*/  BRA.U !UP0, `(.L_x_1) ;  /* 0x0000000108147547 */ /* 0x000fea000b800000 */
[----:B------:R-:W1:Y:S01]  /*0120*/  LDC.64 R2, c[0x0][0x888] ;  /* 0x00022200ff027b82 */ /* 0x000e620000000a00 */
[----:B------:R-:W1:Y:S02]  /*0130*/  LDCU.64 UR4, c[0x0][0x358] ;  /* 0x00006b00ff0477ac */ /* 0x000e640008000a00 */
[----:B-1----:R1:W5:Y:S01]  /*0140*/  LDG.E R73, desc[UR4][R2.64] ;  /* 0x0000000402497981 */ /* 0x002362000c1e1900 */
[----:B------:R-:W-:Y:S01]  /*0150*/  HFMA2 R158, -RZ, RZ, 0, 5.9604644775390625e-08 ;  /* 0x00000001ff9e7431 */ /* 0x000fe200000001ff */
[----:B------:R-:W-:Y:S05]  /*0160*/  BRA `(.L_x_0) ;  /* 0x00000000000c7947 */ /* 0x000fea0003800000 */
.L_x_1:
[----:B------:R-:W1:Y:S01]  /*0170*/  LDCU UR4, c[0x0][0x880] ;  /* 0x00011000ff0477ac */ /* 0x000e620008000800 */
[----:B------:R-:W-:Y:S01]  /*0180*/  HFMA2 R158, -RZ, RZ, 0, 5.9604644775390625e-08 ;  /* 0x00000001ff9e7431 */ /* 0x000fe200000001ff */
[----:B-1----:R-:W-:-:S07]  /*0190*/  MOV R73, UR4 ;  /* 0x0000000400497c02 */ /* 0x002fce0008000f00 */
.L_x_0:
[----:B------:R-:W2:Y:S02]  /*01a0*/  LDCU.64 UR4, c[0x0][0x8b0] ;  /* 0x00011600ff0477ac */ /* 0x000ea40008000a00 */
[----:B--2---:R-:W-:-:S04]  /*01b0*/  UISETP.NE.U32.AND UP0, UPT, UR4, URZ, UPT ;  /* 0x000000ff0400728c */ /* 0x004fc8000bf05070 */
[----:B------:R-:W-:-:S09]  /*01c0*/  UISETP.NE.AND.EX UP0, UPT, UR5, URZ, UPT, UP0 ;  /* 0x000000ff0500728c */ /* 0x000fd2000bf05300 */
[----:B------:R-:W-:Y:S05]  /*01d0*/  BRA.U UP0, `(.L_x_2) ;  /* 0x0000000100287547 */ /* 0x000fea000b800000 */
[----:B------:R-:W2:Y:S02]  /*01e0*/  LDCU.64 UR4, c[0x0][0x8a8] ;  /* 0x00011500ff0477ac */ /* 0x000ea40008000a00 */
[----:B--2---:R-:W-:-:S04]  /*01f0*/  UISETP.NE.U32.AND UP0, UPT, UR4, URZ, UPT ;  /* 0x000000ff0400728c */ /* 0x004fc8000bf05070 */
[----:B------:R-:W-:-:S09]  /*0200*/  UISETP.NE.AND.EX UP0, UPT, UR5, URZ, UPT, UP0 ;  /* 0x000000ff0500728c */ /* 0x000fd2000bf05300 */
[----:B------:R-:W-:Y:S05]  /*0210*/  BRA.U !UP0, `(.L_x_3) ;  /* 0x0000000108107547 */ /* 0x000fea000b800000 */
[----:B------:R-:W2:Y:S01]  /*0220*/  LDC.64 R70, c[0x0][0x8a8] ;  /* 0x00022a00ff467b82 */ /* 0x000ea20000000a00 */
[----:B------:R-:W2:Y:S02]  /*0230*/  LDCU.64 UR4, c[0x0][0x358] ;  /* 0x00006b00ff0477ac */ /* 0x000ea40008000a00 */
[----:B--2---:R2:W5:Y:S01]  /*0240*/  LDG.E R70, desc[UR4][R70.64] ;  /* 0x0000000446467981 */ /* 0x004562000c1e1900 */
[----:B------:R-:W-:Y:S05]  /*0250*/  BRA `(.L_x_2) ;  /* 0x0000000000087947 */ /* 0x000fea0003800000 */
.L_x_3:
[----:B------:R-:W2:Y:S02]  /*0260*/  LDCU UR4, c[0x0][0x8a0] ;  /* 0x00011400ff0477ac */ /* 0x000ea40008000800 */
[----:B--2---:R-:W-:Y:S02]  /*0270*/  MOV R70, UR4 ;  /* 0x0000000400467c02 */ /* 0x004fe40008000f00 */
.L_x_2:
[----:B------:R-:W-:Y:S01]  /*0280*/  IMAD.U32 R0, RZ, RZ, UR13 ;  /* 0x0000000dff007e24 */ /* 0x000fe2000f8e00ff */
[----:B------:R-:W-:Y:S04]  /*0290*/  BSSY.RECONVERGENT B0, `(.L_x_4) ;  /* 0x000000c000007945 */ /* 0x000fe80003800200 */
[C---:B------:R-:W-:Y:S02]  /*02a0*/  ISETP.NE.OR P2, PT, R0.reuse, 0x1, !P1 ;  /* 0x000000010000780c */ /* 0x040fe40004f45670 */
[----:B------:R-:W-:-:S11]  /*02b0*/  ISETP.NE.OR P0, PT, R0, 0x3, !P1 ;  /* 0x000000030000780c */ /* 0x000fd60004f05670 */
[----:B------:R-:W-:Y:S05]  /*02c0*/  @P2 BRA `(.L_x_5) ;  /* 0x0000000000202947 */ /* 0x000fea0003800000 */
[----:B------:R-:W3:Y:S02]  /*02d0*/  LDCU.64 UR4, c[0x0][0x348] ;  /* 0x00006900ff0477ac */ /* 0x000ee40008000a00 */
[----:B---3--:R-:W-:Y:S02]  /*02e0*/  UIADD3 UR6, UP1, UPT, UR4, 0x80, URZ ;  /* 0x0000008004067890 */ /* 0x008fe4000ff3e0ff */
[----:B------:R-:W-:Y:S02]  /*02f0*/  UIADD3 UR4, UP0, UPT, UR4, 0x180, URZ ;  /* 0x0000018004047890 */ /* 0x000fe4000ff1e0ff */
[----:B------:R-:W-:Y:S02]  /*0300*/  UIADD3.X UR7, UPT, UPT, URZ, UR5, URZ, UP1, !UPT ;  /* 0x00000005ff077290 */ /* 0x000fe40008ffe4ff */
[----:B------:R-:W-:-:S07]  /*0310*/  UIADD3.X UR5, UPT, UPT, URZ, UR5, URZ, UP0, !UPT ;  /* 0x00000005ff057290 */ /* 0x000fce00087fe4ff */
[----:B------:R3:W-:Y:S02]  /*0320*/  UTMACCTL.PF [UR6] ;  /* 0x00000000060079b9 */ /* 0x0007e40008040000 */
[----:B------:R3:W-:Y:S02]  /*0330*/  UTMACCTL.PF [UR4] ;  /* 0x00000000040079b9 */ /* 0x0007e40008040000 */
[----:B---3--:R-:W-:Y:S01]  /*0340*/  NOP ;  /* 0x0000000000007918 */ /* 0x008fe20000000000 */
.L_x_5:
[----:B------:R-:W-:Y:S05]  /*0350*/  BSYNC.RECONVERGENT B0 ;  /* 0x0000000000007941 */ /* 0x000fea0003800200 */
.L_x_4:
[----:B------:R-:W-:Y:S04]  /*0360*/  BSSY.RECONVERGENT B0, `(.L_x_6) ;  /* 0x000000a000007945 */ /* 0x000fe80003800200 */
        /* <DEDUP_REMOVED lines=9> */
.L_x_7:
[----:B------:R-:W-:Y:S05]  /*0400*/  BSYNC.RECONVERGENT B0 ;  /* 0x0000000000007941 */ /* 0x000fea0003800200 */
.L_x_6:
[----:B------:R-:W3:Y:S01]  /*0410*/  LDCU.64 UR4, c[0x0][0x888] ;  /* 0x00011100ff0477ac */ /* 0x000ee20008000a00 */
[----:B------:R-:W-:Y:S02]  /*0420*/  UISETP.EQ.U32.AND UP1, UPT, UR8, URZ, UPT ;  /* 0x000000ff0800728c */ /* 0x000fe4000bf22070 */
[----:B------:R-:W-:Y:S02]  /*0430*/  UPLOP3.LUT UP3, UPT, UPT, UPT, UPT, 0x80, 0x8 ;  /* 0x000000000008789c */ /* 0x000fe40003f6f070 */
[----:B---3--:R-:W-:-:S04]  /*0440*/  UISETP.NE.U32.AND UP0, UPT, UR4, URZ, UPT ;  /* 0x000000ff0400728c */ /* 0x008fc8000bf05070 */
[----:B------:R-:W-:-:S04]  /*0450*/  UISETP.NE.AND.EX UP0, UPT, UR5, URZ, UPT, UP0 ;  /* 0x000000ff0500728c */ /* 0x000fc8000bf05300 */
[----:B------:R-:W-:-:S04]  /*0460*/  UISETP.EQ.OR.EX UP2, UPT, UR9, URZ, !UP0, UP1 ;  /* 0x000000ff0900728c */ /* 0x000fc8000c742710 */
[----:B------:R-:W-:-:S06]  /*0470*/  UP2UR UR4, UPR, URZ, 0x4 ;  /* 0x00000004ff047883 */ /* 0x000fcc0008000000 */
[----:B------:R-:W-:Y:S01]  /*0480*/  MOV R160, UR4 ;  /* 0x0000000400a07c02 */ /* 0x000fe20008000f00 */
[----:B------:R-:W-:Y:S06]  /*0490*/  BRA.U !UP2, `(.L_x_8) ;  /* 0x000000010a207547 */ /* 0x000fec000b800000 */
[----:B------:R-:W-:Y:S01]  /*04a0*/  UISETP.NE.U32.AND UP1, UPT, UR8, URZ, UPT ;  /* 0x000000ff0800728c */ /* 0x000fe2000bf25070 */
[----:B-----5:R-:W-:Y:S01]  /*04b0*/  FSETP.NEU.AND P0, PT, R73, RZ, PT ;  /* 0x000000ff4900720b */ /* 0x020fe20003f0d000 */
[----:B------:R-:W-:Y:S02]  /*04c0*/  USEL UR4, URZ, 0xffffffff, UP0 ;  /* 0xffffffffff047887 */ /* 0x000fe40008000000 */
[----:B------:R-:W-:-:S10]  /*04d0*/  UISETP.NE.AND.EX UP1, UPT, UR9, URZ, UPT, UP1 ;  /* 0x000000ff0900728c */ /* 0x000fd4000bf25310 */
[----:B------:R-:W-:Y:S01]  /*04e0*/  VOTEU.ANY UP0, P0 ;  /* 0x0000000000ff7886 */ /* 0x000fe20000000100 */
[----:B------:R-:W-:-:S04]  /*04f0*/  @!UP1 USEL UR4, URZ, 0xffffffff, UP0 ;  /* 0xffffffffff049887 */ /* 0x000fc80008000000 */
[----:B------:R-:W-:-:S04]  /*0500*/  ULOP3.LUT UR4, UR4, 0x1, URZ, 0xc0, !UPT ;  /* 0x0000000104047892 */ /* 0x000fc8000f8ec0ff */
[----:B------:R-:W-:-:S11]  /*0510*/  UISETP.NE.U32.AND UP3, UPT, UR4, 0x1, UPT ;  /* 0x000000010400788c */ /* 0x000fd6000bf65070 */
.L_x_8:
[----:B------:R-:W3:Y:S01]  /*0520*/  SHFL.IDX PT, R0, R159, RZ, 0x1f ;  /* 0x00001fff9f007589 */ /* 0x000ee200000e0000 */
[----:B------:R-:W-:-:S04]  /*0530*/  UISETP.NE.AND UP0, UPT, UR13, 0x2, UPT ;  /* 0x000000020d00788c */ /* 0x000fc8000bf05270 */
[----:B------:R-:W-:Y:S02]  /*0540*/  UISETP.EQ.AND UP1, UPT, UR29, URZ, !UP0 ;  /* 0x000000ff1d00728c */ /* 0x000fe4000c722270 */
[----:B------:R-:W-:-:S04]  /*0550*/  USEL UR43, URZ, 0x1, UP0 ;  /* 0x00000001ff2b7887 */ /* 0x000fc80008000000 */
[----:B------:R-:W-:Y:S02]  /*0560*/  PLOP3.LUT P3, PT, P1, PT, UP1, 0x80, 0x8 ;  /* 0x000000000008781c */ /* 0x000fe40000f6f018 */
[----:B---3--:R-:W-:-:S13]  /*0570*/  ISETP.NE.AND P0, PT, R0, RZ, PT ;  /* 0x000000ff0000720c */ /* 0x008fda0003f05270 */
[----:B------:R-:W-:Y:S05]  /*0580*/  @P0 BRA `(.L_x_9) ;  /* 0x0000000400400947 */ /* 0x000fea0003800000 */
[----:B------:R-:W-:Y:S01]  /*0590*/  ELECT P0, URZ, PT ;  /* 0x0000000000ff782f */ /* 0x000fe20003800000 */
[----:B------:R-:W-:-:S12]  /*05a0*/  BSSY.RECONVERGENT B0, `(.L_x_9) ;  /* 0x000004e000007945 */ /* 0x000fd80003800200 */
[----:B------:R-:W-:Y:S05]  /*05b0*/  @!P0 BRA `(.L_x_10) ;  /* 0x0000000400308947 */ /* 0x000fea0003800000 */
[----:B------:R-:W-:Y:S01]  /*05c0*/  UMOV UR4, 0x400 ;  /* 0x0000040000047882 */ /* 0x000fe20000000000 */
[----:B------:R-:W-:Y:S01]  /*05d0*/  UMOV UR8, 0x1 ;  /* 0x0000000100087882 */ /* 0x000fe20000000000 */
[----:B------:R-:W-:Y:S01]  /*05e0*/  UMOV UR6, 0x2 ;  /* 0x0000000200067882 */ /* 0x000fe20000000000 */
[----:B------:R-:W-:Y:S02]  /*05f0*/  ULEA UR4, UR48, UR4, 0x18 ;  /* 0x0000000430047291 */ /* 0x000fe4000f8ec0ff */
[----:B------:R-:W-:-:S04]  /*0600*/  UIADD3 UR8, UPT, UPT, -UR8, 0x100000, URZ ;  /* 0x0010000008087890 */ /* 0x000fc8000fffe1ff */
[----:B------:R-:W-:Y:S02]  /*0610*/  USHF.L.U32 UR9, UR8, 0xb, URZ ;  /* 0x0000000b08097899 */ /* 0x000fe400080006ff */
[----:B------:R-:W-:Y:S02]  /*0620*/  USHF.L.U32 UR8, UR8, 0x1, URZ ;  /* 0x0000000108087899 */ /* 0x000fe400080006ff */
[----:B------:R-:W-:-:S04]  /*0630*/  UIADD3 UR6, UPT, UPT, -UR6, 0x100000, URZ ;  /* 0x0010000006067890 */ /* 0x000fc8000fffe1ff */
[----:B------:R-:W-:Y:S02]  /*0640*/  USHF.L.U32 UR7, UR6, 0xb, URZ ;  /* 0x0000000b06077899 */ /* 0x000fe400080006ff */
[----:B------:R-:W-:Y:S01]  /*0650*/  USHF.L.U32 UR6, UR6, 0x1, URZ ;  /* 0x0000000106067899 */ /* 0x000fe200080006ff */
[----:B------:R-:W3:Y:S03]  /*0660*/  FENCE.VIEW.ASYNC.S ;  /* 0x00000000000073c6 */ /* 0x000ee60000000000 */
[----:B---3--:R3:W4:Y:S08]  /*0670*/  SYNCS.EXCH.64 URZ, [UR4], UR8 ;  /* 0x0000000804ff75b2 */ /* 0x0087300008000100 */
[----:B------:R3:W1:Y:S01]  /*0680*/  SYNCS.EXCH.64 URZ, [UR4+0x100], UR6 ;  /* 0x0001000604ff75b2 */ /* 0x0006620008000100 */
        /* <DEDUP_REMOVED lines=61> */
[----:B------:R3:W1:Y:S02]  /*0a60*/  SYNCS.EXCH.64 URZ, [UR4+0x1f8], UR6 ;  /* 0x0001f80604ff75b2 */ /* 0x0006640008000100 */
[----:B---34-:R-:W-:Y:S01]  /*0a70*/  NOP ;  /* 0x0000000000007918 */ /* 0x018fe20000000000 */
.L_x_10:
[----:B------:R-:W-:Y:S05]  /*0a80*/  BSYNC.RECONVERGENT B0 ;  /* 0x0000000000007941 */ /* 0x000fea0003800200 */
.L_x_9:
[----:B------:R-:W3:Y:S01]  /*0a90*/  SHFL.IDX PT, R0, R159, RZ, 0x1f ;  /* 0x00001fff9f007589 */ /* 0x000ee200000e0000 */
[----:B------:R-:W-:Y:S01]  /*0aa0*/  NOP ;  /* 0x0000000000007918 */ /* 0x000fe20000000000 */
[----:B---3--:R-:W-:-:S13]  /*0ab0*/  ISETP.NE.AND P0, PT, R0, 0x1, PT ;  /* 0x000000010000780c */ /* 0x008fda0003f05270 */
[----:B------:R-:W-:Y:S05]  /*0ac0*/  @P0 BRA `(.L_x_11) ;  /* 0x0000000000440947 */ /* 0x000fea0003800000 */
        /* <DEDUP_REMOVED lines=10> */
[----:B------:R-:W-:Y:S01]  /*0b70*/  ELECT P0, URZ, PT ;  /* 0x0000000000ff782f */ /* 0x000fe20003800000 */
[----:B------:R-:W3:Y:S02]  /*0b80*/  FENCE.VIEW.ASYNC.S ;  /* 0x00000000000073c6 */ /* 0x000ee40000000000 */
[----:B---3--:R3:W4:Y:S08]  /*0b90*/  SYNCS.EXCH.64 URZ, [UR4+0x200], UR8 ;  /* 0x0002000804ff75b2 */ /* 0x0087300008000100 */
[----:B------:R3:W1:Y:S01]  /*0ba0*/  SYNCS.EXCH.64 URZ, [UR4+0x210], UR6 ;  /* 0x0002100604ff75b2 */ /* 0x0006620008000100 */
[----:B------:R3:W1:Y:S01]  /*0bb0*/  SYNCS.EXCH.64 URZ, [UR4+0x208], UR8 ;  /* 0x0002080804ff75b2 */ /* 0x0006620008000100 */
[----:B------:R3:W1:Y:S01]  /*0bc0*/  SYNCS.EXCH.64 URZ, [UR4+0x218], UR6 ;  /* 0x0002180604ff75b2 */ /* 0x0006620008000100 */
[----:B------:R-:W-:Y:S01]  /*0bd0*/  NOP ;  /* 0x0000000000007918 */ /* 0x000fe20000000000 */
.L_x_11:
[----:B------:R-:W2:Y:S01]  /*0be0*/  SHFL.IDX PT, R0, R159, RZ, 0x1f ;  /* 0x00001fff9f007589 */ /* 0x000ea200000e0000 */
[----:B------:R-:W-:Y:S01]  /*0bf0*/  NOP ;  /* 0x0000000000007918 */ /* 0x000fe20000000000 */
[----:B--2---:R-:W-:-:S13]  /*0c00*/  ISETP.NE.AND P0, PT, R0, 0x3, PT ;  /* 0x000000030000780c */ /* 0x004fda0003f05270 */
[----:B------:R-:W-:Y:S05]  /*0c10*/  @P0 BRA `(.L_x_12) ;  /* 0x00000000002c0947 */ /* 0x000fea0003800000 */
[----:B---3--:R-:W-:Y:S01]  /*0c20*/  UMOV UR6, 0x400 ;  /* 0x0000040000067882 */ /* 0x008fe20000000000 */
[----:B------:R-:W-:Y:S01]  /*0c30*/  UMOV UR4, 0x20 ;  /* 0x0000002000047882 */ /* 0x000fe20000000000 */
[----:B------:R-:W-:Y:S02]  /*0c40*/  ULEA UR6, UR48, UR6, 0x18 ;  /* 0x0000000630067291 */ /* 0x000fe4000f8ec0ff */
[----:B------:R-:W-:-:S04]  /*0c50*/  UIADD3 UR4, UPT, UPT, -UR4, 0x100000, URZ ;  /* 0x0010000004047890 */ /* 0x000fc8000fffe1ff */
[----:B------:R-:W-:Y:S02]  /*0c60*/  USHF.L.U32 UR5, UR4, 0xb, URZ ;  /* 0x0000000b04057899 */ /* 0x000fe400080006ff */
[----:B------:R-:W-:Y:S01]  /*0c70*/  USHF.L.U32 UR4, UR4, 0x1, URZ ;  /* 0x0000000104047899 */ /* 0x000fe200080006ff */
[----:B------:R-:W-:Y:S01]  /*0c80*/  ELECT P0, URZ, PT ;  /* 0x0000000000ff782f */ /* 0x000fe20003800000 */
[----:B------:R-:W2:Y:S10]  /*0c90*/  FENCE.VIEW.ASYNC.S ;  /* 0x00000000000073c6 */ /* 0x000eb40000000000 */
[----:B--2---:R2:W3:Y:S01]  /*0ca0*/  SYNCS.EXCH.64 URZ, [UR6+0x220], UR4 ;  /* 0x0002200406ff75b2 */ /* 0x0044e20008000100 */
[----:B------:R2:W1:Y:S01]  /*0cb0*/  SYNCS.EXCH.64 URZ, [UR6+0x228], UR4 ;  /* 0x0002280406ff75b2 */ /* 0x0004620008000100 */
[----:B------:R-:W-:Y:S01]  /*0cc0*/  NOP ;  /* 0x0000000000007918 */ /* 0x000fe20000000000 */
.L_x_12:
[----:B------:R-:W4:Y:S01]  /*0cd0*/  SHFL.IDX PT, R0, R159, RZ, 0x1f ;  /* 0x00001fff9f007589 */ /* 0x000f2200000e0000 */
[----:B------:R-:W-:Y:S01]  /*0ce0*/  NOP ;  /* 0x0000000000007918 */ /* 0x000fe20000000000 */
[----:B----4-:R-:W-:-:S13]  /*0cf0*/  ISETP.NE.AND P0, PT, R0, 0x4, PT ;  /* 0x000000040000780c */ /* 0x010fda0003f05270 */
[----:B------:R-:W-:Y:S05]  /*0d00*/  @P0 BRA `(.L_x_13) ;  /* 0x0000000000480947 */ /* 0x000fea0003800000 */
[----:B--23--:R-:W-:Y:S01]  /*0d10*/  UMOV UR4, 0x3a0 ;  /* 0x000003a000047882 */ /* 0x00cfe20000000000 */
[----:B------:R-:W-:Y:S01]  /*0d20*/  UMOV UR6, 0x400 ;  /* 0x0000040000067882 */ /* 0x000fe20000000000 */
[----:B------:R-:W-:Y:S01]  /*0d30*/  USEL UR4, UR4, 0x320, UP3 ;  /* 0x0000032004047887 */ /* 0x000fe20009800000 */
        /* <DEDUP_REMOVED lines=9> */
[----:B------:R-:W2:Y:S02]  /*0dd0*/  FENCE.VIEW.ASYNC.S ;  /* 0x00000000000073c6 */ /* 0x000ea40000000000 */
[----:B--2---:R4:W2:Y:S08]  /*0de0*/  SYNCS.EXCH.64 URZ, [UR6+0x230], UR8 ;  /* 0x0002300806ff75b2 */ /* 0x0048b00008000100 */
[----:B------:R4:W3:Y:S01]  /*0df0*/  SYNCS.EXCH.64 URZ, [UR6+0x240], UR4 ;  /* 0x0002400406ff75b2 */ /* 0x0008e20008000100 */
[----:B------:R4:W1:Y:S01]  /*0e00*/  SYNCS.EXCH.64 URZ, [UR6+0x238], UR8 ;  /* 0x0002380806ff75b2 */ /* 0x0008620008000100 */
[----:B------:R4:W1:Y:S02]  /*0e10*/  SYNCS.EXCH.64 URZ, [UR6+0x248], UR4 ;  /* 0x0002480406ff75b2 */ /* 0x0008640008000100 */
[----:B----4-:R-:W-:Y:S01]  /*0e20*/  NOP ;  /* 0x0000000000007918 */ /* 0x010fe20000000000 */
.L_x_13:
[----:B------:R-:W4:Y:S01]  /*0e30*/  SHFL.IDX PT, R0, R159, RZ, 0x1f ;  /* 0x00001fff9f007589 */ /* 0x000f2200000e0000 */
[----:B------:R-:W-:Y:S01]  /*0e40*/  NOP ;  /* 0x0000000000007918 */ /* 0x000fe20000000000 */
[----:B----4-:R-:W-:-:S13]  /*0e50*/  ISETP.NE.AND P0, PT, R0, 0x5, PT ;  /* 0x000000050000780c */ /* 0x010fda0003f05270 */
[----:B------:R-:W-:Y:S05]  /*0e60*/  @P0 BRA `(.L_x_14) ;  /* 0x0000000000540947 */ /* 0x000fea0003800000 */
[----:B--23--:R-:W-:Y:S01]  /*0e70*/  UMOV UR4, 0x400 ;  /* 0x0000040000047882 */ /* 0x00cfe20000000000 */
        /* <DEDUP_REMOVED lines=14> */
[----:B------:R4:W1:Y:S01]  /*0f60*/  SYNCS.EXCH.64 URZ, [UR4+0x278], UR8 ;  /* 0x0002780804ff75b2 */ /* 0x0008620008000100 */
[----:B------:R4:W1:Y:S01]  /*0f70*/  SYNCS.EXCH.64 URZ, [UR4+0x260], UR6 ;  /* 0x0002600604ff75b2 */ /* 0x0008620008000100 */
[----:B------:R4:W1:Y:S01]  /*0f80*/  SYNCS.EXCH.64 URZ, [UR4+0x280], UR8 ;  /* 0x0002800804ff75b2 */ /* 0x0008620008000100 */
[----:B------:R4:W1:Y:S01]  /*0f90*/  SYNCS.EXCH.64 URZ, [UR4+0x268], UR6 ;  /* 0x0002680604ff75b2 */ /* 0x0008620008000100 */
[----:B------:R4:W1:Y:S02]  /*0fa0*/  SYNCS.EXCH.64 URZ, [UR4+0x288], UR8 ;  /* 0x0002880804ff75b2 */ /* 0x0008640008000100 */
[----:B----4-:R-:W-:Y:S01]  /*0fb0*/  NOP ;  /* 0x0000000000007918 */ /* 0x010fe20000000000 */
.L_x_14:
[----:B------:R-:W4:Y:S01]  /*0fc0*/  SHFL.IDX PT, R0, R159, RZ, 0x1f ;  /* 0x00001fff9f007589 */ /* 0x000f2200000e0000 */
[----:B------:R-:W-:Y:S01]  /*0fd0*/  ISETP.NE.OR P1, PT, RZ, UR13, !P1 ;  /* 0x0000000dff007c0c */ /* 0x000fe2000cf25670 */
[----:B------:R-:W-:Y:S01]  /*0fe0*/  NOP ;  /* 0x0000000000007918 */ /* 0x000fe20000000000 */
[----:B----4-:R-:W-:-:S13]  /*0ff0*/  ISETP.NE.AND P0, PT, R0, 0x3, PT ;  /* 0x000000030000780c */ /* 0x010fda0003f05270 */
[----:B------:R-:W-:Y:S05]  /*1000*/  @P0 BRA `(.L_x_15) ;  /* 0x0000000000340947 */ /* 0x000fea0003800000 */
[----:B--23--:R-:W-:Y:S01]  /*1010*/  UMOV UR4, 0x400 ;  /* 0x0000040000047882 */ /* 0x00cfe20000000000 */
[----:B------:R-:W-:Y:S01]  /*1020*/  UMOV UR6, 0x20 ;  /* 0x0000002000067882 */ /* 0x000fe20000000000 */
[----:B------:R-:W-:Y:S02]  /*1030*/  ULEA UR4, UR48, UR4, 0x18 ;  /* 0x0000000430047291 */ /* 0x000fe4000f8ec0ff */
[----:B------:R-:W-:-:S04]  /*1040*/  UIADD3 UR6, UPT, UPT, -UR6, 0x100000, URZ ;  /* 0x0010000006067890 */ /* 0x000fc8000fffe1ff */
[----:B------:R-:W-:Y:S02]  /*1050*/  USHF.L.U32 UR7, UR6, 0xb, URZ ;  /* 0x0000000b06077899 */ /* 0x000fe400080006ff */
[----:B------:R-:W-:Y:S01]  /*1060*/  USHF.L.U32 UR6, UR6, 0x1, URZ ;  /* 0x0000000106067899 */ /* 0x000fe200080006ff */
[----:B------:R-:W-:Y:S01]  /*1070*/  ELECT P0, URZ, PT ;  /* 0x0000000000ff782f */ /* 0x000fe20003800000 */
[----:B------:R-:W2:Y:S10]  /*1080*/  FENCE.VIEW.ASYNC.S ;  /* 0x00000000000073c6 */ /* 0x000eb40000000000 */
[----:B--2---:R4:W2:Y:S01]  /*1090*/  SYNCS.EXCH.64 URZ, [UR4+0x290], UR6 ;  /* 0x0002900604ff75b2 */ /* 0x0048a20008000100 */
[----:B------:R4:W3:Y:S01]  /*10a0*/  SYNCS.EXCH.64 URZ, [UR4+0x2a0], UR6 ;  /* 0x0002a00604ff75b2 */ /* 0x0008e20008000100 */
[----:B------:R4:W1:Y:S01]  /*10b0*/  SYNCS.EXCH.64 URZ, [UR4+0x298], UR6 ;  /* 0x0002980604ff75b2 */ /* 0x0008620008000100 */
[----:B------:R4:W1:Y:S02]  /*10c0*/  SYNCS.EXCH.64 URZ, [UR4+0x2a8], UR6 ;  /* 0x0002a80604ff75b2 */ /* 0x0008640008000100 */
[----:B----4-:R-:W-:Y:S01]  /*10d0*/  NOP ;  /* 0x0000000000007918 */ /* 0x010fe20000000000 */
.L_x_15:
[----:B------:R-:W-:Y:S01]  /*10e0*/  VOTEU.ALL UP0, P1 ;  /* 0x0000000000ff7886 */ /* 0x000fe20000800000 */
[----:B--23--:R-:W-:Y:S01]  /*10f0*/  UMOV UR4, 0x20 ;  /* 0x0000002000047882 */ /* 0x00cfe20000000000 */
[----:B------:R-:W2:Y:S01]  /*1100*/  LDCU UR7, c[0x0][0x36c] ;  /* 0x00006d80ff0777ac */ /* 0x000ea20008000800 */
[----:B------:R-:W-:Y:S01]  /*1110*/  NOP ;  /* 0x0000000000007918 */ /* 0x000fe20000000000 */
[----:B------:R-:W-:Y:S01]  /*1120*/  LOP3.LUT R0, R170, 0x1f, RZ, 0xc0, !PT ;  /* 0x0000001faa007812 */ /* 0x000fe200078ec0ff */
[----:B------:R-:W-:Y:S01]  /*1130*/  @!UP0 UMOV UR6, 0x400 ;  /* 0x0000040000068882 */ /* 0x000fe20000000000 */
[----:B------:R-:W-:-:S04]  /*1140*/  @!UP0 UIADD3 UR4, UPT, UPT, -UR4, 0x100000, URZ ;  /* 0x0010000004048890 */ /* 0x000fc8000fffe1ff */
[----:B------:R-:W-:Y:S02]  /*1150*/  @!UP0 USHF.L.U32 UR5, UR4, 0xb, URZ ;  /* 0x0000000b04058899 */ /* 0x000fe400080006ff */
[----:B------:R-:W-:Y:S02]  /*1160*/  @!UP0 USHF.L.U32 UR4, UR4, 0x1, URZ ;  /* 0x0000000104048899 */ /* 0x000fe400080006ff */
[----:B------:R-:W-:Y:S01]  /*1170*/  @!UP0 ULEA UR6, UR48, UR6, 0x18 ;  /* 0x0000000630068291 */ /* 0x000fe2000f8ec0ff */
[----:B------:R-:W-:Y:S01]  /*1180*/  VOTEU.ALL UP0, P1 ;  /* 0x0000000000ff7886 */ /* 0x000fe20000800000 */
[----:B------:R-:W-:Y:S02]  /*1190*/  UISETP.NE.AND UP4, UPT, UR13, URZ, UPT ;  /* 0x000000ff0d00728c */ /* 0x000fe4000bf85270 */
[----:B--2---:R-:W-:Y:S01]  /*11a0*/  UISETP.EQ.U32.AND UP5, UPT, UR7, 0x1, UPT ;  /* 0x000000010700788c */ /* 0x004fe2000bfa2070 */
[----:B------:R-:W2:Y:S07]  /*11b0*/  FENCE.VIEW.ASYNC.S ;  /* 0x00000000000073c6 */ /* 0x000eae0000000000 */
[----:B--2---:R2:W3:Y:S01]  /*11c0*/  @!UP0 SYNCS.EXCH.64 URZ, [UR6+0x2b0], UR4 ;  /* 0x0002b00406ff85b2 */ /* 0x0044e20008000100 */
[----:B------:R-:W-:Y:S05]  /*11d0*/  BRA.U !UP5, `(.L_x_16) ;  /* 0x000000010d087547 */ /* 0x000fea000b800000 */
[----:B-1-3--:R-:W-:Y:S01]  /*11e0*/  UCGABAR_ARV ;  /* 0x00000000000079c7 */ /* 0x00afe20008000000 */
[----:B------:R-:W-:Y:S05]  /*11f0*/  BRA `(.L_x_17) ;  /* 0x0000000000047947 */ /* 0x000fea0003800000 */
.L_x_16:
[----:B-1-3--:R-:W-:Y:S01]  /*1200*/  NOP ;  /* 0x0000000000007918 */ /* 0x00afe20000000000 */
.L_x_17:
[----:B------:R-:W1:Y:S01]  /*1210*/  S2UR UR21, SR_CTAID.X ;  /* 0x00000000001579c3 */ /* 0x000e620000002500 */
[----:B------:R-:W-:-:S05]  /*1220*/  CS2R.32 R3, SR_CgaSize ;  /* 0x0000000000037805 */ /* 0x000fca0000008a00 */
[----:B------:R-:W-:-:S05]  /*1230*/  IMAD R3, R3, -0xa0, RZ ;  /* 0xffffff6003037824 */ /* 0x000fca00078e02ff */
[----:B--2---:R-:W-:-:S14]  /*1240*/  R2UR UR5, R3 ;  /* 0x00000000030572ca */ /* 0x004fdc00000e0000 */
[----:B------:R-:W2:Y:S01]  /*1250*/  LDCU UR5, c[0x0][UR5+0x2b0] ;  /* 0x00005600050577ac */ /* 0x000ea20008000800 */
[----:B------:R-:W-:-:S05]  /*1260*/  CS2R.32 R3, SR_CgaSize ;  /* 0x0000000000037805 */ /* 0x000fca0000008a00 */
[----:B------:R-:W-:-:S05]  /*1270*/  IMAD R3, R3, -0xa0, RZ ;  /* 0xffffff6003037824 */ /* 0x000fca00078e02ff */
[----:B------:R-:W-:-:S14]  /*1280*/  R2UR UR4, R3 ;  /* 0x00000000030472ca */ /* 0x000fdc00000e0000 */
[----:B------:R-:W3:Y:S01]  /*1290*/  LDCU UR4, c[0x0][UR4+0x2b4] ;  /* 0x00005680040477ac */ /* 0x000ee20008000800 */
[----:B------:R-:W4:Y:S01]  /*12a0*/  S2UR UR7, SR_CTAID.Y ;  /* 0x00000000000779c3 */ /* 0x000f220000002600 */
[----:B------:R-:W3:Y:S01]  /*12b0*/  LDCU UR18, c[0x0][0xb24] ;  /* 0x00016480ff1277ac */ /* 0x000ee20008000800 */
[----:B------:R-:W-:-:S05]  /*12c0*/  CS2R.32 R3, SR_CgaSize ;  /* 0x0000000000037805 */ /* 0x000fca0000008a00 */
[----:B------:R-:W-:-:S05]  /*12d0*/  IMAD R3, R3, -0xa0, RZ ;  /* 0xffffff6003037824 */ /* 0x000fca00078e02ff */
[----:B------:R-:W-:-:S14]  /*12e0*/  R2UR UR62, R3 ;  /* 0x00000000033e72ca */ /* 0x000fdc00000e0000 */
[----:B------:R-:W3:Y:S01]  /*12f0*/  LDCU UR62, c[0x0][UR62+0x2a0] ;  /* 0x000054003e3e77ac */ /* 0x000ee20008000800 */
[----:B------:R-:W1:Y:S01]  /*1300*/  S2UR UR36, SR_CTAID.Z ;  /* 0x00000000002479c3 */ /* 0x000e620000002700 */
[----:B------:R-:W-:-:S05]  /*1310*/  CS2R.32 R3, SR_CgaSize ;  /* 0x0000000000037805 */ /* 0x000fca0000008a00 */
[----:B------:R-:W-:-:S05]  /*1320*/  IMAD R3, R3, -0xa0, RZ ;  /* 0xffffff6003037824 */ /* 0x000fca00078e02ff */
[----:B------:R-:W-:-:S14]  /*1330*/  R2UR UR59, R3 ;  /* 0x00000000033b72ca */ /* 0x000fdc00000e0000 */
[----:B------:R-:W3:Y:S01]  /*1340*/  LDCU UR59, c[0x0][UR59+0x2a4] ;  /* 0x000054803b3b77ac */ /* 0x000ee20008000800 */
[----:B------:R-:W-:Y:S02]  /*1350*/  UISETP.GT.U32.AND UP0, UPT, UR29, 0xffff, UPT ;  /* 0x0000ffff1d00788c */ /* 0x000fe4000bf04070 */
[----:B------:R-:W-:Y:S01]  /*1360*/  USHF.L.U32 UR28, UR48, 0xa, URZ ;  /* 0x0000000a301c7899 */ /* 0x000fe200080006ff */
[----:B-1----:R-:W-:Y:S01]  /*1370*/  I2FP.F32.U32 R3, UR21 ;  /* 0x0000001500037c45 */ /* 0x002fe20008201000 */
[----:B------:R-:W-:Y:S01]  /*1380*/  UMOV UR31, 0x5 ;  /* 0x00000005001f7882 */ /* 0x000fe20000000000 */
[----:B------:R-:W1:Y:S03]  /*1390*/  LDCU UR42, c[0x0][0xb24] ;  /* 0x00016480ff2a77ac */ /* 0x000e660008000800 */
[----:B--2---:R-:W-:Y:S01]  /*13a0*/  FMUL R3, R3, UR5 ;  /* 0x0000000503037c20 */ /* 0x004fe20008400000 */
[----:B------:R-:W-:Y:S01]  /*13b0*/  USEL UR5, UR29, 0xffff, !UP0 ;  /* 0x0000ffff1d057887 */ /* 0x000fe2000c000000 */
[----:B----4-:R-:W-:Y:S01]  /*13c0*/  I2FP.F32.U32 R2, UR7 ;  /* 0x0000000700027c45 */ /* 0x010fe20008201000 */
[----:B------:R-:W2:Y:S03]  /*13d0*/  LDCU UR23, c[0x0][0xb30] ;  /* 0x00016600ff1777ac */ /* 0x000ea60008000800 */
[----:B------:R-:W4:Y:S01]  /*13e0*/  F2I.U32.TRUNC.NTZ R3, R3 ;  /* 0x0000000300037305 */ /* 0x000f22000020f000 */
[----:B---3--:R-:W-:Y:S01]  /*13f0*/  FMUL R2, R2, UR4 ;  /* 0x0000000402027c20 */ /* 0x008fe20008400000 */
[----:B------:R-:W-:-:S02]  /*1400*/  ULOP3.LUT UR19, UR5, 0xffff, URZ, 0xc0, !UPT ;  /* 0x0000ffff05137892 */ /* 0x000fc4000f8ec0ff */
[----:B------:R-:W-:Y:S01]  /*1410*/  UISETP.GE.AND UP2, UPT, UR18, 0x1, UPT ;  /* 0x000000011200788c */ /* 0x000fe2000bf46270 */
[----:B------:R-:W-:-:S03]  /*1420*/  UMOV UR20, UR7 ;  /* 0x0000000700147c82 */ /* 0x000fc60008000000 */
[----:B------:R-:W3:Y:S01]  /*1430*/  F2I.U32.TRUNC.NTZ R2, R2 ;  /* 0x0000000200027305 */ /* 0x000ee2000020f000 */
[----:B------:R-:W-:Y:S01]  /*1440*/  UMOV UR16, UR21 ;  /* 0x0000001500107c82 */ /* 0x000fe20008000000 */
[----:B----4-:R-:W-:Y:S02]  /*1450*/  R2UR UR4, R3 ;  /* 0x00000000030472ca */ /* 0x010fe400000e0000 */
[----:B------:R-:W-:Y:S02]  /*1460*/  PRMT R3, RZ, 0x7610, R3 ;  /* 0x00007610ff037816 */ /* 0x000fe40000000003 */
[----:B---3--:R-:W-:Y:S02]  /*1470*/  R2UR UR6, R2 ;  /* 0x00000000020672ca */ /* 0x008fe400000e0000 */
[----:B------:R-:W-:-:S07]  /*1480*/  PRMT R2, RZ, 0x7610, R2 ;  /* 0x00007610ff027816 */ /* 0x000fce0000000002 */
[----:B------:R-:W-:-:S04]  /*1490*/  UIADD3 UR5, UPT, UPT, -UR4, URZ, URZ ;  /* 0x000000ff04057290 */ /* 0x000fc8000fffe1ff */
[----:B------:R-:W-:Y:S02]  /*14a0*/  UIMAD UR62, UR62, UR5, UR21 ;  /* 0x000000053e3e72a4 */ /* 0x000fe4000f8e0215 */
[----:B------:R-:W-:-:S04]  /*14b0*/  UIADD3 UR4, UPT, UPT, -UR6, URZ, URZ ;  /* 0x000000ff06047290 */ /* 0x000fc8000fffe1ff */
[----:B------:R-:W-:Y:S01]  /*14c0*/  UIMAD UR59, UR59, UR4, UR7 ;  /* 0x000000043b3b72a4 */ /* 0x000fe2000f8e0207 */
[----:B-12---:R-:W-:Y:S11]  /*14d0*/  BRA.U UP4, `(.L_x_18) ;  /* 0x00000001043c7547 */ /* 0x006ff6000b800000 */
[----:B------:R-:W-:Y:S02]  /*14e0*/  UISETP.GT.U32.AND UP0, UPT, UR62, 0x1, UPT ;  /* 0x000000013e00788c */ /* 0x000fe4000bf04070 */
[----:B------:R-:W-:Y:S02]  /*14f0*/  ULOP3.LUT UR4, UR62, 0xfffffffe, URZ, 0xc0, !UPT ;  /* 0xfffffffe3e047892 */ /* 0x000fe4000f8ec0ff */
[----:B------:R-:W-:Y:S02]  /*1500*/  UISETP.NE.AND UP1, UPT, UR59, URZ, UP0 ;  /* 0x000000ff3b00728c */ /* 0x000fe40008725270 */
[----:B------:R-:W-:Y:S02]  /*1510*/  UISETP.NE.AND UP0, UPT, UR59, 0x1, UP0 ;  /* 0x000000013b00788c */ /* 0x000fe40008705270 */
[----:B------:R-:W-:Y:S02]  /*1520*/  USEL UR7, URZ, 0x1, UP1 ;  /* 0x00000001ff077887 */ /* 0x000fe40008800000 */
[----:B------:R-:W-:-:S02]  /*1530*/  USEL UR6, URZ, 0x4, UP0 ;  /* 0x00000004ff067887 */ /* 0x000fc40008000000 */
[----:B------:R-:W-:Y:S02]  /*1540*/  USEL UR5, URZ, 0x2, UP1 ;  /* 0x00000002ff057887 */ /* 0x000fe40008800000 */
[----:B------:R-:W-:Y:S02]  /*1550*/  ULEA UR4, UR59, UR4, 0x1 ;  /* 0x000000043b047291 */ /* 0x000fe4000f8e08ff */
[----:B------:R-:W-:Y:S02]  /*1560*/  USEL UR8, URZ, 0x8, UP0 ;  /* 0x00000008ff087887 */ /* 0x000fe40008000000 */
[----:B------:R-:W-:-:S03]  /*1570*/  UIADD3 UR5, UPT, UPT, UR5, UR6, UR7 ;  /* 0x0000000605057290 */ /* 0x000fc6000fffe007 */
[----:B------:R-:W-:Y:S01]  /*1580*/  UMOV UR6, 0x3 ;  /* 0x0000000300067882 */ /* 0x000fe20000000000 */
[----:B------:R-:W-:Y:S02]  /*1590*/  UIADD3 UR5, UPT, UPT, UR5, UR8, URZ ;  /* 0x0000000805057290 */ /* 0x000fe4000fffe0ff */
[----:B------:R-:W-:-:S04]  /*15a0*/  USHF.L.U32 UR4, UR6, UR4, URZ ;  /* 0x0000000406047299 */ /* 0x000fc800080006ff */
[----:B------:R-:W-:Y:S02]  /*15b0*/  MOV R3, UR5 ;  /* 0x0000000500037c02 */ /* 0x000fe40008000f00 */
[----:B------:R-:W-:Y:S02]  /*15c0*/  MOV R2, UR4 ;  /* 0x0000000400027c02 */ /* 0x000fe40008000f00 */
.L_x_18:
[----:B------:R-:W-:Y:S05]  /*15d0*/  BRA.U !UP2, `(.L_x_19) ;  /* 0x000000010ad07547 */ /* 0x000fea000b800000 */
[----:B------:R-:W1:Y:S01]  /*15e0*/  LDCU.128 UR24, c[0x0][0xb10] ;  /* 0x00016200ff1877ac */ /* 0x000e620008000c00 */
[----:B------:R-:W2:Y:S01]  /*15f0*/  LDCU UR12, c[0x0][0x370] ;  /* 0x00006e00ff0c77ac */ /* 0x000ea20008000800 */
[----:B------:R-:W3:Y:S01]  /*1600*/  LDCU UR5, c[0x0][0x374] ;  /* 0x00006e80ff0577ac */ /* 0x000ee20008000800 */
[----:B------:R-:W4:Y:S01]  /*1610*/  LDCU UR22, c[0x0][0xb0c] ;  /* 0x00016180ff1677ac */ /* 0x000f220008000800 */
[----:B------:R-:W4:Y:S01]  /*1620*/  LDCU UR4, c[0x0][0xb20] ;  /* 0x00016400ff0477ac */ /* 0x000f220008000800 */
[----:B------:R-:W4:Y:S01]  /*1630*/  LDCU.64 UR16, c[0x0][0xb28] ;  /* 0x00016500ff1077ac */ /* 0x000f220008000a00 */
[----:B-1----:R-:W-:Y:S02]  /*1640*/  UISETP.NE.AND UP0, UPT, UR26, 0x1, UPT ;  /* 0x000000011a00788c */ /* 0x002fe4000bf05270 */
[----:B---3--:R-:W-:Y:S02]  /*1650*/  UIMAD.WIDE.U32 UR6, UR5, UR27, URZ ;  /* 0x0000001b050672a5 */ /* 0x008fe4000f8e00ff */
[----:B--2---:R-:W-:-:S02]  /*1660*/  UIMAD.WIDE.U32 UR8, UR12, UR24, URZ ;  /* 0x000000180c0872a5 */ /* 0x004fc4000f8e00ff */
[----:B----4-:R-:W-:Y:S02]  /*1670*/  UISETP.NE.AND UP1, UPT, UR22, 0x1, UPT ;  /* 0x000000011600788c */ /* 0x010fe4000bf25270 */
[----:B------:R-:W-:Y:S01]  /*1680*/  UISETP.NE.AND UP2, UPT, UR18, 0x1, UPT ;  /* 0x000000011200788c */ /* 0x000fe2000bf45270 */
[----:B------:R-:W-:Y:S02]  /*1690*/  UMOV UR6, UR7 ;  /* 0x0000000700067c82 */ /* 0x000fe40008000000 */
[----:B------:R-:W-:Y:S01]  /*16a0*/  UMOV UR8, UR9 ;  /* 0x0000000900087c82 */ /* 0x000fe20008000000 */
[----:B------:R-:W-:Y:S02]  /*16b0*/  @UP0 USHF.R.U32.HI UR5, URZ, UR4, UR6 ;  /* 0x00000004ff050299 */ /* 0x000fe40008011606 */
[----:B------:R-:W-:Y:S02]  /*16c0*/  UIMAD.WIDE.U32 UR14, UR20, UR27, URZ ;  /* 0x0000001b140e72a5 */ /* 0x000fe4000f8e00ff */
[----:B------:R-:W-:-:S02]  /*16d0*/  UIMAD.WIDE.U32 UR6, UR5, UR16, URZ ;  /* 0x00000010050672a5 */ /* 0x000fc4000f8e00ff */
[----:B------:R-:W-:Y:S02]  /*16e0*/  @UP1 USHF.R.U32.HI UR12, URZ, UR25, UR8 ;  /* 0x00000019ff0c1299 */ /* 0x000fe40008011608 */
[----:B------:R-:W-:Y:S02]  /*16f0*/  UIMAD.WIDE.U32 UR10, UR21, UR24, URZ ;  /* 0x00000018150a72a5 */ /* 0x000fe4000f8e00ff */
[----:B------:R-:W-:Y:S01]  /*1700*/  UIMAD.WIDE.U32 UR8, UR12, UR16, URZ ;  /* 0x000000100c0872a5 */ /* 0x000fe2000f8e00ff */
[----:B------:R-:W-:Y:S01]  /*1710*/  UMOV UR14, UR15 ;  /* 0x0000000f000e7c82 */ /* 0x000fe20008000000 */
[----:B------:R-:W-:Y:S01]  /*1720*/  UMOV UR6, UR7 ;  /* 0x0000000700067c82 */ /* 0x000fe20008000000 */
[----:B------:R-:W-:Y:S02]  /*1730*/  USHF.R.U32.HI UR14, URZ, UR4, UR14 ;  /* 0x00000004ff0e7299 */ /* 0x000fe4000801160e */
[----:B------:R-:W-:Y:S01]  /*1740*/  @UP2 USHF.R.U32.HI UR5, URZ, UR17, UR6 ;  /* 0x00000011ff052299 */ /* 0x000fe20008011606 */
[----:B------:R-:W-:-:S02]  /*1750*/  UMOV UR10, UR11 ;  /* 0x0000000b000a7c82 */ /* 0x000fc40008000000 */
[----:B------:R-:W-:Y:S01]  /*1760*/  UMOV UR6, UR9 ;  /* 0x0000000900067c82 */ /* 0x000fe20008000000 */
[----:B------:R-:W-:Y:S02]  /*1770*/  USHF.R.U32.HI UR10, URZ, UR25, UR10 ;  /* 0x00000019ff0a7299 */ /* 0x000fe4000801160a */
[----:B------:R-:W-:Y:S02]  /*1780*/  @UP2 USHF.R.U32.HI UR12, URZ, UR17, UR6 ;  /* 0x00000011ff0c2299 */ /* 0x000fe40008011606 */
[----:B------:R-:W-:Y:S02]  /*1790*/  USEL UR4, UR20, UR14, !UP0 ;  /* 0x0000000e14047287 */ /* 0x000fe4000c000000 */
[----:B------:R-:W-:Y:S02]  /*17a0*/  UIMAD UR6, UR5, UR18, URZ ;  /* 0x00000012050672a4 */ /* 0x000fe4000f8e02ff */
[----:B------:R-:W-:Y:S02]  /*17b0*/  USEL UR5, UR21, UR10, !UP1 ;  /* 0x0000000a15057287 */ /* 0x000fe4000c800000 */
[----:B------:R-:W-:-:S02]  /*17c0*/  UIMAD UR8, UR12, UR18, URZ ;  /* 0x000000120c0872a4 */ /* 0x000fc4000f8e02ff */
[----:B------:R-:W-:Y:S02]  /*17d0*/  UISETP.GE.AND UP0, UPT, UR4, UR6, UPT ;  /* 0x000000060400728c */ /* 0x000fe4000bf06270 */
[----:B------:R-:W-:Y:S02]  /*17e0*/  UIMAD.WIDE.U32 UR6, UR4, UR16, URZ ;  /* 0x00000010040672a5 */ /* 0x000fe4000f8e00ff */
[----:B------:R-:W-:Y:S02]  /*17f0*/  UISETP.GE.OR UP0, UPT, UR5, UR8, UP0 ;  /* 0x000000080500728c */ /* 0x000fe40008706670 */
[----:B------:R-:W-:Y:S02]  /*1800*/  UIMAD.WIDE.U32 UR8, UR5, UR16, URZ ;  /* 0x00000010050872a5 */ /* 0x000fe4000f8e00ff */
[----:B------:R-:W-:Y:S02]  /*1810*/  USHF.R.U32.HI UR7, URZ, UR17, UR7 ;  /* 0x00000011ff077299 */ /* 0x000fe40008011607 */
[----:B------:R-:W-:-:S02]  /*1820*/  UIADD3 UR10, UPT, UPT, -UR4, URZ, URZ ;  /* 0x000000ff040a7290 */ /* 0x000fc4000fffe1ff */
[----:B------:R-:W-:Y:S02]  /*1830*/  USEL UR7, UR4, UR7, !UP2 ;  /* 0x0000000704077287 */ /* 0x000fe4000d000000 */
[----:B------:R-:W-:Y:S01]  /*1840*/  UIADD3 UR16, UPT, UPT, -UR5, URZ, URZ ;  /* 0x000000ff05107290 */ /* 0x000fe2000fffe1ff */
[----:B------:R-:W-:Y:S01]  /*1850*/  @!UP0 UMOV UR6, UR9 ;  /* 0x0000000900068c82 */ /* 0x000fe20008000000 */
[----:B------:R-:W-:Y:S02]  /*1860*/  UIADD3 UR8, UPT, UPT, -UR7, URZ, URZ ;  /* 0x000000ff07087290 */ /* 0x000fe4000fffe1ff */
[----:B------:R-:W-:Y:S02]  /*1870*/  @!UP0 USHF.R.U32.HI UR6, URZ, UR17, UR6 ;  /* 0x00000011ff068299 */ /* 0x000fe40008011606 */
[----:B------:R-:W-:Y:S02]  /*1880*/  UIMAD UR8, UR18, UR8, UR4 ;  /* 0x00000008120872a4 */ /* 0x000fe4000f8e0204 */
[----:B------:R-:W-:-:S02]  /*1890*/  @!UP0 USEL UR6, UR5, UR6, !UP2 ;  /* 0x0000000605068287 */ /* 0x000fc4000d000000 */
[----:B------:R-:W-:Y:S02]  /*18a0*/  UIMAD UR20, UR26, UR10, UR20 ;  /* 0x0000000a1a1472a4 */ /* 0x000fe4000f8e0214 */
[----:B------:R-:W-:Y:S02]  /*18b0*/  @!UP0 UIADD3 UR7, UPT, UPT, UR7, -UR6, URZ ;  /* 0x8000000607078290 */ /* 0x000fe4000fffe0ff */
[----:B------:R-:W-:Y:S02]  /*18c0*/  @!UP0 UIMAD UR6, UR8, UR12, UR6 ;  /* 0x0000000c080682a4 */ /* 0x000fe4000f8e0206 */
[----:B------:R-:W-:Y:S02]  /*18d0*/  @!UP0 UIMAD UR4, UR7, UR18, UR5 ;  /* 0x00000012070482a4 */ /* 0x000fe4000f8e0205 */
[----:B------:R-:W-:Y:S02]  /*18e0*/  UIMAD UR16, UR22, UR16, UR21 ;  /* 0x00000010161072a4 */ /* 0x000fe4000f8e0215 */
[----:B------:R-:W-:Y:S01]  /*18f0*/  UIMAD UR20, UR4, UR26, UR20 ;  /* 0x0000001a041472a4 */ /* 0x000fe2000f8e0214 */
[----:B------:R-:W-:-:S02]  /*1900*/  @!UP0 UMOV UR5, UR6 ;  /* 0x0000000600058c82 */ /* 0x000fc40008000000 */
[----:B------:R-:W-:-:S12]  /*1910*/  UIMAD UR16, UR5, UR22, UR16 ;  /* 0x00000016051072a4 */ /* 0x000fd8000f8e0210 */
.L_x_19:
[----:B------:R-:W-:Y:S02]  /*1920*/  UISETP.NE.AND UP1, UPT, UR23, 0x1, UPT ;  /* 0x000000011700788c */ /* 0x000fe4000bf25270 */
[----:B------:R-:W-:Y:S02]  /*1930*/  UISETP.NE.AND UP0, UPT, UR13, 0x2, UPT ;  /* 0x000000020d00788c */ /* 0x000fe4000bf05270 */
[----:B------:R-:W-:Y:S02]  /*1940*/  ULOP3.LUT UR28, UR28, 0x800, URZ, 0xc0, !UPT ;  /* 0x000008001c1c7892 */ /* 0x000fe4000f8ec0ff */
[----:B------:R-:W-:-:S03]  /*1950*/  USHF.L.U32 UR24, UR31, UR19, URZ ;  /* 0x000000131f187299 */ /* 0x000fc600080006ff */
[----:B------:R-:W-:Y:S09]  /*1960*/  BRA.U UP1, `(.L_x_20) ;  /* 0x0000000101447547 */ /* 0x000ff2000b800000 */
[----:B------:R-:W1:Y:S01]  /*1970*/  LDCU.128 UR8, c[0x0][0xb10] ;  /* 0x00016200ff0877ac */ /* 0x000e620008000c00 */
[----:B------:R-:W2:Y:S01]  /*1980*/  LDCU UR12, c[0x0][0xb0c] ;  /* 0x00016180ff0c77ac */ /* 0x000ea20008000800 */
[----:B------:R-:W3:Y:S01]  /*1990*/  LDCU UR14, c[0x0][0xb20] ;  /* 0x00016400ff0e77ac */ /* 0x000ee20008000800 */
[----:B-1----:R-:W-:Y:S02]  /*19a0*/  UIMAD.WIDE.U32 UR6, UR16, UR8, URZ ;  /* 0x00000008100672a5 */ /* 0x002fe4000f8e00ff */
[----:B------:R-:W-:Y:S02]  /*19b0*/  UIMAD.WIDE.U32 UR4, UR20, UR11, URZ ;  /* 0x0000000b140472a5 */ /* 0x000fe4000f8e00ff */
[----:B--2---:R-:W-:Y:S02]  /*19c0*/  UISETP.NE.AND UP2, UPT, UR12, 0x1, UPT ;  /* 0x000000010c00788c */ /* 0x004fe4000bf45270 */
[----:B------:R-:W-:Y:S01]  /*19d0*/  UISETP.NE.AND UP1, UPT, UR10, 0x1, UPT ;  /* 0x000000010a00788c */ /* 0x000fe2000bf25270 */
[----:B------:R-:W-:-:S02]  /*19e0*/  UMOV UR6, UR7 ;  /* 0x0000000700067c82 */ /* 0x000fc40008000000 */
[----:B------:R-:W-:Y:S01]  /*19f0*/  UMOV UR4, UR5 ;  /* 0x0000000500047c82 */ /* 0x000fe20008000000 */
[----:B------:R-:W-:Y:S02]  /*1a00*/  USHF.R.U32.HI UR6, URZ, UR9, UR6 ;  /* 0x00000009ff067299 */ /* 0x000fe40008011606 */
[----:B---3--:R-:W-:Y:S02]  /*1a10*/  USHF.R.U32.HI UR4, URZ, UR14, UR4 ;  /* 0x0000000eff047299 */ /* 0x008fe40008011604 */
[----:B------:R-:W-:Y:S02]  /*1a20*/  USEL UR5, UR16, UR6, !UP2 ;  /* 0x0000000610057287 */ /* 0x000fe4000d000000 */
[----:B------:R-:W-:-:S04]  /*1a30*/  USEL UR4, UR20, UR4, !UP1 ;  /* 0x0000000414047287 */ /* 0x000fc8000c800000 */
[----:B------:R-:W-:Y:S02]  /*1a40*/  UIADD3 UR6, UPT, UPT, -UR4, UR5, URZ ;  /* 0x0000000504067290 */ /* 0x000fe4000fffe1ff */
[----:B------:R-:W-:Y:S02]  /*1a50*/  UIADD3 UR4, UPT, UPT, UR4, -UR5, URZ ;  /* 0x8000000504047290 */ /* 0x000fe4000fffe0ff */
[----:B------:R-:W-:Y:S02]  /*1a60*/  UIMAD UR20, UR6, UR10, UR20 ;  /* 0x0000000a061472a4 */ /* 0x000fe4000f8e0214 */
[----:B------:R-:W-:-:S12]  /*1a70*/  UIMAD UR16, UR4, UR12, UR16 ;  /* 0x0000000c041072a4 */ /* 0x000fd8000f8e0210 */
.L_x_20:
[----:B------:R-:W-:Y:S05]  /*1a80*/  BRA.U !UP5, `(.L_x_21) ;  /* 0x000000010d0c7547 */ /* 0x000fea000b800000 */
[----:B------:R-:W-:Y:S01]  /*1a90*/  UCGABAR_WAIT ;  /* 0x0000000000007dc7 */ /* 0x000fe20008000000 */
[----:B------:R-:W-:Y:S01]  /*1aa0*/  CCTL.IVALL ;  /* 0x00000000ff00798f */ /* 0x000fe20002000000 */
[----:B------:R-:W-:Y:S05]  /*1ab0*/  BRA `(.L_x_22) ;  /* 0x0000000000047947 */ /* 0x000fea0003800000 */
.L_x_21:
[----:B------:R-:W-:Y:S06]  /*1ac0*/  BAR.SYNC.DEFER_BLOCKING 0x0 ;  /* 0x0000000000007b1d */ /* 0x000fec0000010000 */
.L_x_22:
[----:B------:R-:W-:Y:S05]  /*1ad0*/  BRA.U UP0, `(.L_x_23) ;  /* 0x0000002100c87547 */ /* 0x000fea000b800000 */
[----:B------:R-:W1:Y:S01]  /*1ae0*/  LDCU UR6, c[0x0][0x38c] ;  /* 0x00007180ff0677ac */ /* 0x000e620008000800 */
[----:B------:R-:W-:Y:S01]  /*1af0*/  PLOP3.LUT P1, PT, PT, PT, UP3, 0x80, 0x8 ;  /* 0x000000000008781c */ /* 0x000fe20003f2f038 */
[----:B------:R-:W-:Y:S01]  /*1b00*/  IMAD.MOV.U32 R12, RZ, RZ, 0x1 ;  /* 0x00000001ff0c7424 */ /* 0x000fe200078e00ff */
[----:B------:R-:W-:Y:S01]  /*1b10*/  ISETP.NE.AND P2, PT, R0, RZ, P3 ;  /* 0x000000ff0000720c */ /* 0x000fe20001f45270 */
[----:B------:R-:W-:Y:S01]  /*1b20*/  USHF.L.U32 UR7, UR21, 0x7, URZ ;  /* 0x0000000715077899 */ /* 0x000fe200080006ff */
[----:B------:R-:W-:Y:S01]  /*1b30*/  PLOP3.LUT P1, PT, P1, PT, PT, 0x8, 0x80 ;  /* 0x000000000080781c */ /* 0x000fe20000f2e170 */
[----:B------:R-:W-:Y:S01]  /*1b40*/  UMOV UR8, 0x400 ;  /* 0x0000040000087882 */ /* 0x000fe20000000000 */
[----:B------:R-:W-:Y:S01]  /*1b50*/  UISETP.NE.AND UP1, UPT, UR13, URZ, UPT ;  /* 0x000000ff0d00728c */ /* 0x000fe2000bf25270 */
[----:B------:R-:W-:Y:S01]  /*1b60*/  CS2R R10, SRZ ;  /* 0x00000000000a7805 */ /* 0x000fe2000001ff00 */
[----:B------:R-:W-:Y:S01]  /*1b70*/  USHF.L.U32 UR46, UR21, 0x6, URZ ;  /* 0x00000006152e7899 */ /* 0x000fe200080006ff */
[----:B------:R-:W-:Y:S01]  /*1b80*/  IMAD.MOV.U32 R9, RZ, RZ, RZ ;  /* 0x000000ffff097224 */ /* 0x000fe200078e00ff */
[----:B------:R-:W-:Y:S01]  /*1b90*/  ULEA UR13, UR48, UR8, 0x18 ;  /* 0x00000008300d7291 */ /* 0x000fe2000f8ec0ff */
[----:B------:R-:W-:Y:S01]  /*1ba0*/  IMAD.MOV.U32 R8, RZ, RZ, 0x1 ;  /* 0x00000001ff087424 */ /* 0x000fe200078e00ff */
[----:B------:R-:W2:Y:S01]  /*1bb0*/  LDCU UR39, c[0x0][0x370] ;  /* 0x00006e00ff2777ac */ /* 0x000ea20008000800 */
[----:B------:R-:W-:-:S02]  /*1bc0*/  USEL UR21, UR43, 0x2, UP1 ;  /* 0x000000022b157887 */ /* 0x000fc40008800000 */
[----:B-1----:R-:W-:Y:S02]  /*1bd0*/  UIADD3 UR5, UPT, UPT, UR6, 0x1f, URZ ;  /* 0x0000001f06057890 */ /* 0x002fe4000fffe0ff */
[----:B------:R-:W-:Y:S02]  /*1be0*/  UIADD3 UR47, UPT, UPT, UR6, 0x3e, URZ ;  /* 0x0000003e062f7890 */ /* 0x000fe4000fffe0ff */
[----:B------:R-:W-:Y:S01]  /*1bf0*/  USHF.R.S32.HI UR4, URZ, 0x1f, UR5 ;  /* 0x0000001fff047899 */ /* 0x000fe20008011405 */
[----:B------:R-:W1:Y:S03]  /*1c00*/  LDCU.64 UR26, c[0x0][0x348] ;  /* 0x00006900ff1a77ac */ /* 0x000e660008000a00 */
[----:B------:R-:W-:Y:S02]  /*1c10*/  ULEA.HI UR4, UR4, UR5, URZ, 0x5 ;  /* 0x0000000504047291 */ /* 0x000fe4000f8f28ff */
[----:B------:R-:W-:-:S02]  /*1c20*/  UIADD3 UR5, UPT, UPT, UR6, -0x1, URZ ;  /* 0xffffffff06057890 */ /* 0x000fc4000fffe0ff */
[----:B------:R-:W-:Y:S02]  /*1c30*/  USHF.R.S32.HI UR41, URZ, 0x5, UR4 ;  /* 0x00000005ff297899 */ /* 0x000fe40008011404 */
[----:B------:R-:W-:Y:S02]  /*1c40*/  UISETP.GE.U32.AND UP2, UPT, UR5, -0x3f, UPT ;  /* 0xffffffc10500788c */ /* 0x000fe4000bf46070 */
[----:B------:R-:W-:Y:S02]  /*1c50*/  UISETP.LT.U32.AND UP0, UPT, UR41, 0x20, UPT ;  /* 0x000000202900788c */ /* 0x000fe4000bf01070 */
[----:B------:R-:W-:Y:S02]  /*1c60*/  ULOP3.LUT UR5, UR7, 0x80, URZ, 0xc0, !UPT ;  /* 0x0000008007057892 */ /* 0x000fe4000f8ec0ff */
[----:B------:R-:W-:Y:S01]  /*1c70*/  USEL UR40, UR41, 0x20, UP0 ;  /* 0x0000002029287887 */ /* 0x000fe20008000000 */
[----:B------:R-:W3:Y:S03]  /*1c80*/  LDCU UR38, c[0x0][0x374] ;  /* 0x00006e80ff2677ac */ /* 0x000ee60008000800 */
[----:B------:R-:W-:-:S02]  /*1c90*/  UIADD3 UR4, UPT, UPT, UR40, -0x1, URZ ;  /* 0xffffffff28047890 */ /* 0x000fc4000fffe0ff */
[----:B------:R-:W-:Y:S02]  /*1ca0*/  @UP2 UIADD3 UR4, UPT, UPT, UR40, URZ, URZ ;  /* 0x000000ff28042290 */ /* 0x000fe4000fffe0ff */
[----:B------:R-:W-:Y:S02]  /*1cb0*/  ULOP3.LUT UR46, UR46, 0x40, URZ, 0xc0, !UPT ;  /* 0x000000402e2e7892 */ /* 0x000fe4000f8ec0ff */
[----:B------:R-:W-:Y:S02]  /*1cc0*/  UIADD3 UR30, UPT, UPT, UR13, 0x8600, UR28 ;  /* 0x000086000d1e7890 */ /* 0x000fe4000fffe01c */
[----:B------:R-:W-:Y:S02]  /*1cd0*/  ULEA.HI UR44, UR28, UR5, URZ, 0x1b ;  /* 0x000000051c2c7291 */ /* 0x000fe4000f8fd8ff */
[----:B------:R-:W-:Y:S02]  /*1ce0*/  UIADD3 UR45, UPT, UPT, UR41, -UR40, URZ ;  /* 0x80000028292d7290 */ /* 0x000fe4000fffe0ff */
[----:B------:R-:W-:-:S02]  /*1cf0*/  UIADD3 UR29, UPT, UPT, UR4, 0x1, URZ ;  /* 0x00000001041d7890 */ /* 0x000fc4000fffe0ff */
[----:B------:R-:W-:Y:S01]  /*1d00*/  UIADD3 UR43, UPT, UPT, -UR4, URZ, URZ ;  /* 0x000000ff042b7290 */ /* 0x000fe2000fffe1ff */
[----:B-123--:R-:W-:-:S11]  /*1d10*/  UMOV UR6, URZ ;  /* 0x000000ff00067c82 */ /* 0x00efd60008000000 */
.L_x_43:
[----:B------:R-:W-:-:S09]  /*1d20*/  UISETP.NE.AND UP0, UPT, UR48, URZ, UPT ;  /* 0x000000ff3000728c */ /* 0x000fd2000bf05270 */
[----:B-1----:R-:W-:Y:S05]  /*1d30*/  BRA.U UP0, `(.L_x_24) ;  /* 0x0000000100287547 */ /* 0x002fea000b800000 */
[----:B------:R-:W-:Y:S02]  /*1d40*/  LEA R0, R9, UR13, 0x3 ;  /* 0x0000000d09007c11 */ /* 0x000fe4000f8e18ff */
[----:B------:R-:W-:-:S04]  /*1d50*/  SHF.L.U32 R3, R8, 0x1f, RZ ;  /* 0x0000001f08037819 */ /* 0x000fc800000006ff */
[----:B------:R-:W1:Y:S02]  /*1d60*/  SYNCS.PHASECHK.TRANS64.TRYWAIT P0, [R0+URZ+0x2a0], R3 ;  /* 0x0002a003000075a7 */ /* 0x000e6400080011ff */
[----:B-1----:R-:W-:Y:S05]  /*1d70*/  @!P0 BRA `(.L_x_25) ;  /* 0x0000008000c48947 */ /* 0x002fea0003800000 */
.L_x_153:
[----:B------:R2:W-:Y:S01]  /*1d80*/  SYNCS.ARRIVE.TRANS64.A1T0 RZ, [R0+URZ+0x290], RZ ;  /* 0x000290ff00ff79a7 */ /* 0x0005e200081000ff */
[----:B------:R-:W-:-:S05]  /*1d90*/  VIADD R9, R9, 0x1 ;  /* 0x0000000109097836 */ /* 0x000fca0000000000 */
[----:B------:R-:W-:-:S04]  /*1da0*/  ISETP.NE.AND P0, PT, R9, 0x2, PT ;  /* 0x000000020900780c */ /* 0x000fc80003f05270 */
[----:B-1----:R-:W-:Y:S02]  /*1db0*/  SEL R3, RZ, 0x1, P0 ;  /* 0x00000001ff037807 */ /* 0x002fe40000000000 */
[----:B------:R-:W-:Y:S02]  /*1dc0*/  SEL R9, R9, RZ, P0 ;  /* 0x000000ff09097207 */ /* 0x000fe40000000000 */
[----:B------:R-:W-:-:S07]  /*1dd0*/  LOP3.LUT R8, R8, R3, RZ, 0x3c, !PT ;  /* 0x0000000308087212 */ /* 0x000fce00078e3cff */
.L_x_24:
[----:B------:R-:W-:Y:S01]  /*1de0*/  ULEA UR4, UR6, UR13, 0x3 ;  /* 0x0000000d06047291 */ /* 0x000fe2000f8e18ff */
[----:B--2---:R-:W-:Y:S01]  /*1df0*/  SHF.L.U32 R0, R12, 0x1f, RZ ;  /* 0x0000001f0c007819 */ /* 0x004fe200000006ff */
[----:B------:R-:W-:Y:S02]  /*1e00*/  UISETP.GE.U32.AND UP0, UPT, UR47, 0x3f, UPT ;  /* 0x0000003f2f00788c */ /* 0x000fe4000bf06070 */
[----:B------:R-:W-:Y:S01]  /*1e10*/  ULEA UR11, UR20, UR46, 0x7 ;  /* 0x0000002e140b7291 */ /* 0x000fe2000f8e38ff */
[----:B------:R-:W-:-:S04]  /*1e20*/  UMOV UR7, URZ ;  /* 0x000000ff00077c82 */ /* 0x000fc80008000000 */
[----:B------:R1:W2:Y:S01]  /*1e30*/  SYNCS.PHASECHK.TRANS64.TRYWAIT P0, [UR4+0x100], R0 ;  /* 0x00010000ff0075a7 */ /* 0x0002a20008001104 */
[----:B------:R-:W-:-:S04]  /*1e40*/  ULEA.HI UR4, UR16, UR16, URZ, 0x1 ;  /* 0x0000001010047291 */ /* 0x000fc8000f8f08ff */
[----:B------:R-:W-:-:S04]  /*1e50*/  USHF.L.U32 UR4, UR4, 0x7, URZ ;  /* 0x0000000704047899 */ /* 0x000fc800080006ff */
[----:B------:R-:W-:-:S04]  /*1e60*/  ULOP3.LUT UR35, UR4, 0xffffff00, URZ, 0xc0, !UPT ;  /* 0xffffff0004237892 */ /* 0x000fc8000f8ec0ff */
[----:B------:R-:W-:Y:S01]  /*1e70*/  UIADD3 UR35, UPT, UPT, UR44, UR35, URZ ;  /* 0x000000232c237290 */ /* 0x000fe2000fffe0ff */
[----:B------:R-:W-:Y:S11]  /*1e80*/  BRA.U !UP0, `(.L_x_26) ;  /* 0x0000000108c47547 */ /* 0x000ff6000b800000 */
[----:B------:R-:W-:Y:S01]  /*1e90*/  UMOV UR16, UR43 ;  /* 0x0000002b00107c82 */ /* 0x000fe20008000000 */
[----:B------:R-:W-:Y:S01]  /*1ea0*/  UMOV UR4, UR6 ;  /* 0x0000000600047c82 */ /* 0x000fe20008000000 */
[----:B------:R-:W-:-:S05]  /*1eb0*/  UMOV UR34, URZ ;  /* 0x000000ff00227c82 */ /* 0x000fca0008000000 */
.L_x_32:
[----:B------:R-:W-:Y:S01]  /*1ec0*/  ULEA UR33, UR4, UR13, 0x3 ;  /* 0x0000000d04217291 */ /* 0x000fe2000f8e18ff */
[----:B------:R-:W-:Y:S01]  /*1ed0*/  @P3 MOV R2, 0x3000 ;  /* 0x0000300000023802 */ /* 0x000fe20000000f00 */
[----:B--234-:R-:W-:Y:S10]  /*1ee0*/  @P0 BRA `(.L_x_27) ;  /* 0x00000000000c0947 */ /* 0x01cff40003800000 */
[----:B------:R-:W-:-:S04]  /*1ef0*/  SHF.L.U32 R3, R12, 0x1f, RZ ;  /* 0x0000001f0c037819 */ /* 0x000fc800000006ff */
[----:B------:R-:W2:Y:S02]  /*1f00*/  SYNCS.PHASECHK.TRANS64.TRYWAIT P0, [UR33+0x100], R3 ;  /* 0x00010003ff0075a7 */ /* 0x000ea40008001121 */
[----:B--2---:R-:W-:Y:S05]  /*1f10*/  @!P0 BRA `(.L_x_28) ;  /* 0x0000008000708947 */ /* 0x004fea0003800000 */
.L_x_27:
[----:B------:R2:W-:Y:S01]  /*1f20*/  @P3 SYNCS.ARRIVE.TRANS64 RZ, [UR33], R2 ;  /* 0x00000002ffff39a7 */ /* 0x0005e20008000021 */
[----:B------:R-:W-:Y:S02]  /*1f30*/  ULOP3.LUT UR5, UR21, 0x2, URZ, 0xfc, !UPT ;  /* 0x0000000215057892 */ /* 0x000fe4000f8efcff */
[----:B------:R-:W-:Y:S02]  /*1f40*/  UIADD3 UR16, UPT, UPT, UR16, 0x1, URZ ;  /* 0x0000000110107890 */ /* 0x000fe4000fffe0ff */
[----:B------:R-:W-:Y:S02]  /*1f50*/  UISETP.NE.AND UP0, UPT, UR5, 0x2, UPT ;  /* 0x000000020500788c */ /* 0x000fe4000bf05270 */
[----:B------:R-:W-:-:S07]  /*1f60*/  UISETP.NE.AND UP2, UPT, UR16, 0x1, UPT ;  /* 0x000000011000788c */ /* 0x000fce000bf45270 */
[----:B------:R-:W-:Y:S05]  /*1f70*/  BRA.U UP0, `(.L_x_29) ;  /* 0x0000000100047547 */ /* 0x000fea000b800000 */
[----:B------:R-:W-:Y:S05]  /*1f80*/  BPT.TRAP 0x1 ;  /* 0x000000040000795c */ /* 0x000fea0000300000 */
.L_x_29:
[----:B------:R-:W-:Y:S04]  /*1f90*/  BSSY.RECONVERGENT B0, `(.L_x_30) ;  /* 0x0000003000007945 */ /* 0x000fe80003800200 */
[----:B------:R-:W-:Y:S05]  /*1fa0*/  @!P2 BRA `(.L_x_31) ;  /* 0x000000000004a947 */ /* 0x000fea0003800000 */
[----:B------:R-:W-:Y:S05]  /*1fb0*/  BPT.TRAP 0x1 ;  /* 0x000000040000795c */ /* 0x000fea0000300000 */
.L_x_31:
[----:B------:R-:W-:Y:S05]  /*1fc0*/  BSYNC.RECONVERGENT B0 ;  /* 0x0000000000007941 */ /* 0x000fea0003800200 */
.L_x_30:
[----:B------:R-:W-:Y:S02]  /*1fd0*/  UIADD3 UR5, UPT, UPT, UR4, 0x1, URZ ;  /* 0x0000000104057890 */ /* 0x000fe4000fffe0ff */
[----:B------:R-:W-:Y:S02]  /*1fe0*/  ULEA UR32, UR4, UR28, 0xc ;  /* 0x0000001c04207291 */ /* 0x000fe4000f8e60ff */
[----:B------:R-:W-:Y:S02]  /*1ff0*/  UISETP.NE.AND UP0, UPT, UR5, 0x20, UPT ;  /* 0x000000200500788c */ /* 0x000fe4000bf05270 */
[----:B------:R-:W-:Y:S02]  /*2000*/  UIADD3 UR14, UP1, UPT, UR26, 0x80, URZ ;  /* 0x000000801a0e7890 */ /* 0x000fe4000ff3e0ff */
[----:B------:R-:W-:Y:S02]  /*2010*/  USEL UR7, URZ, 0x1, UP0 ;  /* 0x00000001ff077887 */ /* 0x000fe40008000000 */
[----:B------:R-:W-:-:S02]  /*2020*/  USEL UR6, UR5, URZ, UP0 ;  /* 0x000000ff05067287 */ /* 0x000fc40008000000 */
[----:B------:R-:W-:Y:S02]  /*2030*/  ULEA UR8, UR4, UR13, 0xb ;  /* 0x0000000d04087291 */ /* 0x000fe4000f8e58ff */
[----:B------:R-:W-:Y:S01]  /*2040*/  ULEA UR5, UR6, UR13, 0x3 ;  /* 0x0000000d06057291 */ /* 0x000fe2000f8e18ff */
[----:B------:R-:W-:Y:S01]  /*2050*/  LOP3.LUT R12, R12, UR7, RZ, 0x3c, !PT ;  /* 0x000000070c0c7c12 */ /* 0x000fe2000f8e3cff */
[----:B------:R-:W-:Y:S02]  /*2060*/  UIADD3 UR4, UP0, UPT, UR26, 0x180, URZ ;  /* 0x000001801a047890 */ /* 0x000fe4000ff1e0ff */
[----:B------:R-:W-:Y:S01]  /*2070*/  ULOP3.LUT UR33, UR33, 0xfefffff8, URZ, 0xc0, !UPT ;  /* 0xfefffff821217892 */ /* 0x000fe2000f8ec0ff */
[----:B-1----:R-:W-:Y:S01]  /*2080*/  SHF.L.U32 R0, R12, 0x1f, RZ ;  /* 0x0000001f0c007819 */ /* 0x002fe200000006ff */
[----:B------:R-:W-:Y:S02]  /*2090*/  UIADD3.X UR15, UPT, UPT, URZ, UR27, URZ, UP1, !UPT ;  /* 0x0000001bff0f7290 */ /* 0x000fe40008ffe4ff */
[----:B------:R-:W-:Y:S01]  /*20a0*/  UIADD3 UR32, UPT, UPT, UR13, 0x8600, UR32 ;  /* 0x000086000d207890 */ /* 0x000fe2000fffe020 */
[----:B------:R3:W4:Y:S01]  /*20b0*/  SYNCS.PHASECHK.TRANS64.TRYWAIT P0, [UR5+0x100], R0 ;  /* 0x00010000ff0075a7 */ /* 0x0007220008001105 */
[----:B------:R-:W-:-:S02]  /*20c0*/  UPRMT UR7, URZ, 0x5410, UR24 ;  /* 0x00005410ff077896 */ /* 0x000fc40008000018 */
[----:B------:R-:W-:Y:S02]  /*20d0*/  UIADD3 UR8, UPT, UPT, UR8, 0x28600, URZ ;  /* 0x0002860008087890 */ /* 0x000fe4000fffe0ff */
[----:B------:R-:W-:Y:S01]  /*20e0*/  UIADD3.X UR5, UPT, UPT, URZ, UR27, URZ, UP0, !UPT ;  /* 0x0000001bff057290 */ /* 0x000fe200087fe4ff */
[----:B------:R-:W-:Y:S01]  /*20f0*/  UMOV UR18, 0x0 ;  /* 0x0000000000127882 */ /* 0x000fe20000000000 */
[----:B------:R-:W-:Y:S01]  /*2100*/  UMOV UR19, 0x10000000 ;  /* 0x1000000000137882 */ /* 0x000fe20000000000 */
[----:B------:R-:W-:Y:S01]  /*2110*/  UMOV UR10, UR34 ;  /* 0x00000022000a7c82 */ /* 0x000fe20008000000 */
[----:B------:R-:W-:Y:S01]  /*2120*/  UMOV UR12, UR36 ;  /* 0x00000024000c7c82 */ /* 0x000fe20008000000 */
[----:B------:R-:W-:Y:S01]  /*2130*/  UMOV UR9, UR33 ;  /* 0x0000002100097c82 */ /* 0x000fe20008000000 */
[----:B------:R1:W-:Y:S03]  /*2140*/  UTMALDG.3D.MULTICAST.2CTA [UR32], [UR14], UR7, desc[UR18] ;  /* 0x000012200e0073b4 */ /* 0x0003e60008211807 */
[----:B------:R2:W-:Y:S01]  /*2150*/  UTMALDG.3D.2CTA [UR8], [UR4], desc[UR18] ;  /* 0x00001208040075b4 */ /* 0x0005e20008211000 */
[----:B-1----:R-:W-:Y:S01]  /*2160*/  UIADD3 UR34, UPT, UPT, UR34, 0x20, URZ ;  /* 0x0000002022227890 */ /* 0x002fe2000fffe0ff */
[----:B------:R-:W-:Y:S01]  /*2170*/  UMOV UR7, UR29 ;  /* 0x0000001d00077c82 */ /* 0x000fe20008000000 */
[----:B--2---:R-:W-:Y:S01]  /*2180*/  UMOV UR4, UR6 ;  /* 0x0000000600047c82 */ /* 0x004fe20008000000 */
[----:B------:R-:W-:Y:S09]  /*2190*/  BRA.U UP2, `(.L_x_32) ;  /* 0xfffffffd02487547 */ /* 0x000ff2000b83ffff */
.L_x_26:
[----:B------:R-:W-:Y:S01]  /*21a0*/  ULEA UR4, UR6, UR13, 0x3 ;  /* 0x0000000d06047291 */ /* 0x000fe2000f8e18ff */
[----:B-1-3--:R-:W-:Y:S01]  /*21b0*/  SHF.L.U32 R0, R12, 0x1f, RZ ;  /* 0x0000001f0c007819 */ /* 0x00afe200000006ff */
[----:B------:R-:W-:Y:S01]  /*21c0*/  @!P1 SYNCS.ARRIVE.TRANS64.A1T0 RZ, [UR13+0x228], RZ ;  /* 0x000228ffffff99a7 */ /* 0x000fe2000810000d */
[----:B------:R-:W-:-:S06]  /*21d0*/  UISETP.GT.AND UP0, UPT, UR41, UR40, UPT ;  /* 0x000000282900728c */ /* 0x000fcc000bf04270 */
[----:B--2-4-:R1:W2:Y:S03]  /*21e0*/  SYNCS.PHASECHK.TRANS64.TRYWAIT P0, [UR4+0x100], R0 ;  /* 0x00010000ff0075a7 */ /* 0x0142a60008001104 */
[----:B------:R-:W-:Y:S05]  /*21f0*/  BRA.U !UP0, `(.L_x_33) ;  /* 0x0000000108c07547 */ /* 0x000fea000b800000 */
[----:B------:R-:W-:Y:S01]  /*2200*/  UIADD3 UR25, UPT, UPT, UR45, UR7, URZ ;  /* 0x000000072d197290 */ /* 0x000fe2000fffe0ff */
[----:B------:R-:W-:-:S11]  /*2210*/  UMOV UR4, UR6 ;  /* 0x0000000600047c82 */ /* 0x000fd60008000000 */
.L_x_39:
[----:B------:R-:W-:Y:S01]  /*2220*/  ULEA UR17, UR4, UR13, 0x3 ;  /* 0x0000000d04117291 */ /* 0x000fe2000f8e18ff */
[----:B--2---:R-:W-:Y:S01]  /*2230*/  @P3 MOV R2, 0x3000 ;  /* 0x0000300000023802 */ /* 0x004fe20000000f00 */
[----:B--2-4-:R-:W-:Y:S10]  /*2240*/  @P0 BRA `(.L_x_34) ;  /* 0x00000000000c0947 */ /* 0x014ff40003800000 */
[----:B------:R-:W-:-:S04]  /*2250*/  SHF.L.U32 R3, R12, 0x1f, RZ ;  /* 0x0000001f0c037819 */ /* 0x000fc800000006ff */
[----:B------:R-:W2:Y:S02]  /*2260*/  SYNCS.PHASECHK.TRANS64.TRYWAIT P0, [UR17+0x100], R3 ;  /* 0x00010003ff0075a7 */ /* 0x000ea40008001111 */
[----:B--2---:R-:W-:Y:S05]  /*2270*/  @!P0 BRA `(.L_x_35) ;  /* 0x0000007c00b08947 */ /* 0x004fea0003800000 */
.L_x_34:
[----:B------:R2:W-:Y:S01]  /*2280*/  @P3 SYNCS.ARRIVE.TRANS64 RZ, [UR17], R2 ;  /* 0x00000002ffff39a7 */ /* 0x0005e20008000011 */
[----:B------:R-:W-:-:S04]  /*2290*/  ULOP3.LUT UR5, UR21, 0x2, URZ, 0xfc, !UPT ;  /* 0x0000000215057892 */ /* 0x000fc8000f8efcff */
[----:B------:R-:W-:-:S09]  /*22a0*/  UISETP.NE.AND UP0, UPT, UR5, 0x2, UPT ;  /* 0x000000020500788c */ /* 0x000fd2000bf05270 */
[----:B------:R-:W-:Y:S05]  /*22b0*/  BRA.U UP0, `(.L_x_36) ;  /* 0x0000000100047547 */ /* 0x000fea000b800000 */
[----:B------:R-:W-:Y:S05]  /*22c0*/  BPT.TRAP 0x1 ;  /* 0x000000040000795c */ /* 0x000fea0000300000 */
.L_x_36:
[----:B------:R-:W-:Y:S04]  /*22d0*/  BSSY.RECONVERGENT B0, `(.L_x_37) ;  /* 0x0000003000007945 */ /* 0x000fe80003800200 */
[----:B------:R-:W-:Y:S05]  /*22e0*/  @!P2 BRA `(.L_x_38) ;  /* 0x000000000004a947 */ /* 0x000fea0003800000 */
[----:B------:R-:W-:Y:S05]  /*22f0*/  BPT.TRAP 0x1 ;  /* 0x000000040000795c */ /* 0x000fea0000300000 */
.L_x_38:
[----:B------:R-:W-:Y:S05]  /*2300*/  BSYNC.RECONVERGENT B0 ;  /* 0x0000000000007941 */ /* 0x000fea0003800200 */
.L_x_37:
[----:B------:R-:W-:Y:S02]  /*2310*/  UIADD3 UR5, UPT, UPT, UR4, 0x1, URZ ;  /* 0x0000000104057890 */ /* 0x000fe4000fffe0ff */
[----:B------:R-:W-:Y:S02]  /*2320*/  UIADD3 UR14, UP1, UPT, UR26, 0x80, URZ ;  /* 0x000000801a0e7890 */ /* 0x000fe4000ff3e0ff */
[----:B------:R-:W-:Y:S02]  /*2330*/  UISETP.NE.AND UP0, UPT, UR5, 0x20, UPT ;  /* 0x000000200500788c */ /* 0x000fe4000bf05270 */
[----:B------:R-:W-:Y:S02]  /*2340*/  ULEA UR16, UR4, UR30, 0xc ;  /* 0x0000001e04107291 */ /* 0x000fe4000f8e60ff */
[----:B------:R-:W-:Y:S02]  /*2350*/  USEL UR8, URZ, 0x1, UP0 ;  /* 0x00000001ff087887 */ /* 0x000fe40008000000 */
[----:B------:R-:W-:-:S02]  /*2360*/  USEL UR6, UR5, URZ, UP0 ;  /* 0x000000ff05067287 */ /* 0x000fc40008000000 */
[----:B------:R-:W-:Y:S02]  /*2370*/  UIADD3 UR22, UP0, UPT, UR26, 0x180, URZ ;  /* 0x000001801a167890 */ /* 0x000fe4000ff1e0ff */
[----:B------:R-:W-:Y:S01]  /*2380*/  LOP3.LUT R12, R12, UR8, RZ, 0x3c, !PT ;  /* 0x000000080c0c7c12 */ /* 0x000fe2000f8e3cff */
[----:B------:R-:W-:Y:S02]  /*2390*/  ULEA UR8, UR4, UR13, 0xb ;  /* 0x0000000d04087291 */ /* 0x000fe4000f8e58ff */
[----:B------:R-:W-:Y:S01]  /*23a0*/  ULEA UR5, UR6, UR13, 0x3 ;  /* 0x0000000d06057291 */ /* 0x000fe2000f8e18ff */
[----:B-1----:R-:W-:Y:S01]  /*23b0*/  SHF.L.U32 R0, R12, 0x1f, RZ ;  /* 0x0000001f0c007819 */ /* 0x002fe200000006ff */
[----:B------:R-:W-:Y:S02]  /*23c0*/  USHF.L.U32 UR18, UR7, 0x5, URZ ;  /* 0x0000000507127899 */ /* 0x000fe400080006ff */
[----:B------:R-:W-:Y:S02]  /*23d0*/  ULOP3.LUT UR17, UR17, 0xfefffff8, URZ, 0xc0, !UPT ;  /* 0xfefffff811117892 */ /* 0x000fe4000f8ec0ff */
[----:B------:R-:W-:-:S02]  /*23e0*/  UIADD3.X UR15, UPT, UPT, URZ, UR27, URZ, UP1, !UPT ;  /* 0x0000001bff0f7290 */ /* 0x000fc40008ffe4ff */
[----:B------:R-:W-:Y:S01]  /*23f0*/  UPRMT UR4, URZ, 0x5410, UR24 ;  /* 0x00005410ff047896 */ /* 0x000fe20008000018 */
[----:B------:R3:W4:Y:S01]  /*2400*/  SYNCS.PHASECHK.TRANS64.TRYWAIT P0, [UR5+0x100], R0 ;  /* 0x00010000ff0075a7 */ /* 0x0007220008001105 */
[----:B------:R-:W-:Y:S02]  /*2410*/  UIADD3 UR8, UPT, UPT, UR8, 0x28600, URZ ;  /* 0x0002860008087890 */ /* 0x000fe4000fffe0ff */
[----:B------:R-:W-:Y:S01]  /*2420*/  UIADD3.X UR23, UPT, UPT, URZ, UR27, URZ, UP0, !UPT ;  /* 0x0000001bff177290 */ /* 0x000fe200087fe4ff */
[----:B------:R-:W-:Y:S01]  /*2430*/  UMOV UR32, 0x0 ;  /* 0x0000000000207882 */ /* 0x000fe20000000000 */
[----:B------:R-:W-:Y:S01]  /*2440*/  UMOV UR33, 0x10000000 ;  /* 0x1000000000217882 */ /* 0x000fe20000000000 */
[----:B------:R-:W-:Y:S01]  /*2450*/  UMOV UR19, UR35 ;  /* 0x0000002300137c82 */ /* 0x000fe20008000000 */
[----:B------:R-:W-:Y:S01]  /*2460*/  UMOV UR20, UR36 ;  /* 0x0000002400147c82 */ /* 0x000fe20008000000 */
[----:B------:R-:W-:Y:S01]  /*2470*/  UMOV UR12, UR36 ;  /* 0x00000024000c7c82 */ /* 0x000fe20008000000 */
[----:B------:R-:W-:Y:S01]  /*2480*/  UMOV UR9, UR17 ;  /* 0x0000001100097c82 */ /* 0x000fe20008000000 */
[----:B------:R-:W-:Y:S01]  /*2490*/  UMOV UR10, UR18 ;  /* 0x00000012000a7c82 */ /* 0x000fe20008000000 */
[----:B------:R1:W-:Y:S01]  /*24a0*/  UTMALDG.3D.MULTICAST.2CTA [UR16], [UR14], UR4, desc[UR32] ;  /* 0x000020100e0073b4 */ /* 0x0003e20008211804 */
[----:B------:R-:W-:-:S04]  /*24b0*/  UIADD3 UR7, UPT, UPT, UR7, 0x1, URZ ;  /* 0x0000000107077890 */ /* 0x000fc8000fffe0ff */
[----:B------:R-:W-:Y:S01]  /*24c0*/  UISETP.NE.AND UP0, UPT, UR7, UR25, UPT ;  /* 0x000000190700728c */ /* 0x000fe2000bf05270 */
[----:B------:R3:W-:Y:S01]  /*24d0*/  UTMALDG.3D.2CTA [UR8], [UR22], desc[UR32] ;  /* 0x00002008160075b4 */ /* 0x0007e20008211000 */
[----:B-1----:R-:W-:-:S07]  /*24e0*/  UMOV UR4, UR6 ;  /* 0x0000000600047c82 */ /* 0x002fce0008000000 */
[----:B---3--:R-:W-:Y:S05]  /*24f0*/  BRA.U UP0, `(.L_x_39) ;  /* 0xfffffffd00487547 */ /* 0x008fea000b83ffff */
.L_x_33:
[C---:B------:R-:W-:Y:S01]  /*2500*/  LEA R3, R11.reuse, UR13, 0x3 ;  /* 0x0000000d0b037c11 */ /* 0x040fe2000f8e18ff */
[----:B------:R-:W-:Y:S01]  /*2510*/  NOP ;  /* 0x0000000000007918 */ /* 0x000fe20000000000 */
[----:B-1----:R-:W-:Y:S02]  /*2520*/  SHF.L.U32 R0, R10, 0x1f, RZ ;  /* 0x0000001f0a007819 */ /* 0x002fe400000006ff */
[----:B------:R-:W-:Y:S02]  /*2530*/  LEA R5, R11, UR13, 0x4 ;  /* 0x0000000d0b057c11 */ /* 0x000fe4000f8e20ff */
[----:B--2-4-:R-:W1:Y:S02]  /*2540*/  SYNCS.PHASECHK.TRANS64.TRYWAIT P0, [R3+URZ+0x230], R0 ;  /* 0x00023000030075a7 */ /* 0x014e6400080011ff */
[----:B-1----:R-:W-:Y:S05]  /*2550*/  @!P0 BRA `(.L_x_40) ;  /* 0x0000007c00108947 */ /* 0x002fea0003800000 */
.L_x_156:
[----:B------:R-:W2:Y:S01]  /*2560*/  LDS.128 R4, [R5+0x2c0] ;  /* 0x0002c00005047984 */ /* 0x000ea20000000c00 */
[----:B------:R-:W-:Y:S01]  /*2570*/  UISETP.GE.AND UP0, UPT, UR42, 0x1, UPT ;  /* 0x000000012a00788c */ /* 0x000fe2000bf06270 */
[----:B------:R-:W-:Y:S01]  /*2580*/  @!PT LDS RZ, [RZ] ;  /* 0x00000000fffff984 */ /* 0x000fe20000000800 */
[----:B------:R-:W-:Y:S01]  /*2590*/  @!PT LDS RZ, [RZ] ;  /* 0x00000000fffff984 */ /* 0x000fe20000000800 */
[----:B------:R-:W-:Y:S01]  /*25a0*/  @!PT LDS RZ, [RZ] ;  /* 0x00000000fffff984 */ /* 0x000fe20000000800 */
[----:B------:R-:W-:Y:S01]  /*25b0*/  @!PT LDS RZ, [RZ] ;  /* 0x00000000fffff984 */ /* 0x000fe20000000800 */
[----:B------:R3:W-:Y:S06]  /*25c0*/  MEMBAR.ALL.CTA ;  /* 0x0000000000007992 */ /* 0x0007ec0000008000 */
[----:B---3--:R-:W3:Y:S01]  /*25d0*/  FENCE.VIEW.ASYNC.S ;  /* 0x00000000000073c6 */ /* 0x008ee20000000000 */
[----:B--2---:R-:W-:-:S13]  /*25e0*/  LOP3.LUT P0, RZ, R6, 0x1, RZ, 0xc0, !PT ;  /* 0x0000000106ff7812 */ /* 0x004fda000780c0ff */
[----:B---3--:R-:W-:Y:S01]  /*25f0*/  VOTEU.ANY UP1, P0 ;  /* 0x0000000000ff7886 */ /* 0x008fe20000020100 */
[----:B------:R-:W-:-:S13]  /*2600*/  PLOP3.LUT P0, PT, PT, PT, UP1, 0x80, 0x8 ;  /* 0x000000000008781c */ /* 0x000fda0003f0f018 */
[----:B-1----:R-:W-:Y:S02]  /*2610*/  @P0 LOP3.LUT R0, R5, 0xffff, RZ, 0xc0, !PT ;  /* 0x0000ffff05000812 */ /* 0x002fe400078ec0ff */
[----:B------:R-:W-:Y:S02]  /*2620*/  @P0 MOV R2, R4 ;  /* 0x0000000400020202 */ /* 0x000fe40000000f00 */
[----:B------:R-:W-:Y:S01]  /*2630*/  @P0 R2UR UR5, R0 ;  /* 0x00000000000502ca */ /* 0x000fe200000e0000 */
[----:B------:R-:W-:Y:S01]  /*2640*/  VIADD R0, R3, 0x240 ;  /* 0x0000024003007836 */ /* 0x000fe20000000000 */
[----:B------:R-:W-:Y:S02]  /*2650*/  @P0 SHF.R.U32.HI R4, RZ, 0x10, R5 ;  /* 0x00000010ff040819 */ /* 0x000fe40000011605 */
[----:B------:R-:W-:Y:S02]  /*2660*/  @P0 R2UR UR7, R2 ;  /* 0x00000000020702ca */ /* 0x000fe400000e0000 */
[----:B------:R-:W-:-:S02]  /*2670*/  PRMT R0, RZ, 0x654, R0 ;  /* 0x00000654ff007816 */ /* 0x000fc40000000000 */
[----:B------:R-:W-:Y:S02]  /*2680*/  @P0 R2UR UR4, R4 ;  /* 0x00000000040402ca */ /* 0x000fe400000e0000 */
[----:B------:R1:W-:Y:S03]  /*2690*/  SYNCS.ARRIVE.TRANS64.RED.A1T0 RZ, [R0+URZ], RZ ;  /* 0x000000ff00ff79a7 */ /* 0x0003e600081004ff */
[----:B------:R-:W-:-:S04]  /*26a0*/  @UP1 UMOV UR31, UR5 ;  /* 0x00000005001f1c82 */ /* 0x000fc80008000000 */
[----:B------:R-:W-:-:S04]  /*26b0*/  @UP1 UMOV UR37, UR7 ;  /* 0x0000000700251c82 */ /* 0x000fc80008000000 */
[----:B------:R-:W-:Y:S01]  /*26c0*/  @UP1 UMOV UR36, UR4 ;  /* 0x0000000400241c82 */ /* 0x000fe20008000000 */
[----:B------:R-:W-:Y:S05]  /*26d0*/  BRA.U !UP0, `(.L_x_41) ;  /* 0x0000000108d47547 */ /* 0x000fea000b800000 */
[----:B------:R-:W2:Y:S01]  /*26e0*/  LDCU.128 UR16, c[0x0][0xb10] ;  /* 0x00016200ff1077ac */ /* 0x000ea20008000c00 */
[----:B------:R-:W3:Y:S01]  /*26f0*/  LDCU UR12, c[0x0][0xb20] ;  /* 0x00016400ff0c77ac */ /* 0x000ee20008000800 */
[----:B------:R-:W4:Y:S01]  /*2700*/  LDCU UR20, c[0x0][0xb0c] ;  /* 0x00016180ff1477ac */ /* 0x000f220008000800 */
[----:B------:R-:W1:Y:S01]  /*2710*/  LDCU.64 UR8, c[0x0][0xb28] ;  /* 0x00016500ff0877ac */ /* 0x000e620008000a00 */
[----:B------:R-:W-:Y:S02]  /*2720*/  UISETP.NE.AND UP3, UPT, UR42, 0x1, UPT ;  /* 0x000000012a00788c */ /* 0x000fe4000bf65270 */
[----:B--2---:R-:W-:Y:S02]  /*2730*/  UIMAD.WIDE.U32 UR10, UR38, UR19, URZ ;  /* 0x00000013260a72a5 */ /* 0x004fe4000f8e00ff */
[----:B------:R-:W-:Y:S02]  /*2740*/  UIMAD.WIDE.U32 UR4, UR39, UR16, URZ ;  /* 0x00000010270472a5 */ /* 0x000fe4000f8e00ff */
[----:B------:R-:W-:-:S02]  /*2750*/  UISETP.NE.AND UP0, UPT, UR18, 0x1, UPT ;  /* 0x000000011200788c */ /* 0x000fc4000bf05270 */
[----:B------:R-:W-:Y:S01]  /*2760*/  UIMAD.WIDE.U32 UR22, UR31, UR19, URZ ;  /* 0x000000131f1672a5 */ /* 0x000fe2000f8e00ff */
[----:B------:R-:W-:Y:S02]  /*2770*/  UMOV UR10, UR11 ;  /* 0x0000000b000a7c82 */ /* 0x000fe40008000000 */
[----:B------:R-:W-:Y:S01]  /*2780*/  UMOV UR4, UR5 ;  /* 0x0000000500047c82 */ /* 0x000fe20008000000 */
[----:B---3--:R-:W-:Y:S02]  /*2790*/  USHF.R.U32.HI UR10, URZ, UR12, UR10 ;  /* 0x0000000cff0a7299 */ /* 0x008fe4000801160a */
[----:B----4-:R-:W-:Y:S02]  /*27a0*/  UISETP.NE.AND UP2, UPT, UR20, 0x1, UPT ;  /* 0x000000011400788c */ /* 0x010fe4000bf45270 */
[----:B------:R-:W-:Y:S02]  /*27b0*/  USHF.R.U32.HI UR4, URZ, UR17, UR4 ;  /* 0x00000011ff047299 */ /* 0x000fe40008011604 */
[----:B------:R-:W-:-:S02]  /*27c0*/  USEL UR5, UR38, UR10, !UP0 ;  /* 0x0000000a26057287 */ /* 0x000fc4000c000000 */
[----:B------:R-:W-:Y:S02]  /*27d0*/  USEL UR7, UR39, UR4, !UP2 ;  /* 0x0000000427077287 */ /* 0x000fe4000d000000 */
[----:B-1----:R-:W-:Y:S01]  /*27e0*/  UIMAD.WIDE.U32 UR10, UR5, UR8, URZ ;  /* 0x00000008050a72a5 */ /* 0x002fe2000f8e00ff */
[----:B------:R-:W-:Y:S01]  /*27f0*/  UMOV UR4, UR23 ;  /* 0x0000001700047c82 */ /* 0x000fe20008000000 */
[----:B------:R-:W-:Y:S02]  /*2800*/  UIMAD.WIDE.U32 UR14, UR37, UR16, URZ ;  /* 0x00000010250e72a5 */ /* 0x000fe4000f8e00ff */
[----:B------:R-:W-:-:S03]  /*2810*/  UIMAD.WIDE.U32 UR22, UR7, UR8, URZ ;  /* 0x00000008071672a5 */ /* 0x000fc6000f8e00ff */
[----:B------:R-:W-:Y:S01]  /*2820*/  UMOV UR10, UR11 ;  /* 0x0000000b000a7c82 */ /* 0x000fe20008000000 */
[----:B------:R-:W-:Y:S02]  /*2830*/  USHF.R.U32.HI UR4, URZ, UR12, UR4 ;  /* 0x0000000cff047299 */ /* 0x000fe40008011604 */
[----:B------:R-:W-:Y:S01]  /*2840*/  @UP3 USHF.R.U32.HI UR5, URZ, UR9, UR10 ;  /* 0x00000009ff053299 */ /* 0x000fe2000801160a */
[----:B------:R-:W-:Y:S01]  /*2850*/  UMOV UR14, UR15 ;  /* 0x0000000f000e7c82 */ /* 0x000fe20008000000 */
[----:B------:R-:W-:Y:S01]  /*2860*/  UMOV UR22, UR23 ;  /* 0x0000001700167c82 */ /* 0x000fe20008000000 */
[----:B------:R-:W-:Y:S02]  /*2870*/  USHF.R.U32.HI UR17, URZ, UR17, UR14 ;  /* 0x00000011ff117299 */ /* 0x000fe4000801160e */
[----:B------:R-:W-:Y:S02]  /*2880*/  USEL UR4, UR31, UR4, !UP0 ;  /* 0x000000041f047287 */ /* 0x000fe4000c000000 */
[----:B------:R-:W-:-:S02]  /*2890*/  @UP3 USHF.R.U32.HI UR7, URZ, UR9, UR22 ;  /* 0x00000009ff073299 */ /* 0x000fc40008011616 */
[----:B------:R-:W-:Y:S02]  /*28a0*/  UIMAD UR10, UR42, UR5, URZ ;  /* 0x000000052a0a72a4 */ /* 0x000fe4000f8e02ff */
[----:B------:R-:W-:Y:S02]  /*28b0*/  USEL UR5, UR37, UR17, !UP2 ;  /* 0x0000001125057287 */ /* 0x000fe4000d000000 */
[----:B------:R-:W-:Y:S02]  /*28c0*/  UIMAD UR12, UR42, UR7, URZ ;  /* 0x000000072a0c72a4 */ /* 0x000fe4000f8e02ff */
[----:B------:R-:W-:Y:S02]  /*28d0*/  UISETP.GE.AND UP0, UPT, UR4, UR10, UPT ;  /* 0x0000000a0400728c */ /* 0x000fe4000bf06270 */
[----:B------:R-:W-:Y:S02]  /*28e0*/  UIMAD.WIDE.U32 UR10, UR4, UR8, URZ ;  /* 0x00000008040a72a5 */ /* 0x000fe4000f8e00ff */
[----:B------:R-:W-:-:S02]  /*28f0*/  UISETP.GE.OR UP0, UPT, UR5, UR12, UP0 ;  /* 0x0000000c0500728c */ /* 0x000fc40008706670 */
[----:B------:R-:W-:Y:S02]  /*2900*/  UIMAD.WIDE.U32 UR14, UR5, UR8, URZ ;  /* 0x00000008050e72a5 */ /* 0x000fe4000f8e00ff */
[----:B------:R-:W-:Y:S01]  /*2910*/  UIADD3 UR12, UPT, UPT, -UR5, URZ, URZ ;  /* 0x000000ff050c7290 */ /* 0x000fe2000fffe1ff */
[----:B------:R-:W-:Y:S01]  /*2920*/  UMOV UR10, UR11 ;  /* 0x0000000b000a7c82 */ /* 0x000fe20008000000 */
[----:B------:R-:W-:Y:S02]  /*2930*/  UIADD3 UR11, UPT, UPT, -UR4, URZ, URZ ;  /* 0x000000ff040b7290 */ /* 0x000fe4000fffe1ff */
[----:B------:R-:W-:-:S03]  /*2940*/  USHF.R.U32.HI UR10, URZ, UR9, UR10 ;  /* 0x00000009ff0a7299 */ /* 0x000fc6000801160a */
[----:B------:R-:W-:Y:S01]  /*2950*/  @!UP0 UMOV UR8, UR15 ;  /* 0x0000000f00088c82 */ /* 0x000fe20008000000 */
[----:B------:R-:W-:Y:S02]  /*2960*/  UIMAD UR11, UR18, UR11, UR31 ;  /* 0x0000000b120b72a4 */ /* 0x000fe4000f8e021f */
[----:B------:R-:W-:Y:S02]  /*2970*/  USEL UR10, UR4, UR10, !UP3 ;  /* 0x0000000a040a7287 */ /* 0x000fe4000d800000 */
[----:B------:R-:W-:Y:S02]  /*2980*/  @!UP0 USHF.R.U32.HI UR8, URZ, UR9, UR8 ;  /* 0x00000009ff088299 */ /* 0x000fe40008011608 */
[----:B------:R-:W-:Y:S02]  /*2990*/  UIADD3 UR9, UPT, UPT, -UR10, URZ, URZ ;  /* 0x000000ff0a097290 */ /* 0x000fe4000fffe1ff */
[----:B------:R-:W-:Y:S02]  /*29a0*/  @!UP0 USEL UR8, UR5, UR8, !UP3 ;  /* 0x0000000805088287 */ /* 0x000fe4000d800000 */
[----:B------:R-:W-:-:S02]  /*29b0*/  UIMAD UR9, UR42, UR9, UR4 ;  /* 0x000000092a0972a4 */ /* 0x000fc4000f8e0204 */
[----:B------:R-:W-:Y:S02]  /*29c0*/  @!UP0 UIADD3 UR10, UPT, UPT, UR10, -UR8, URZ ;  /* 0x800000080a0a8290 */ /* 0x000fe4000fffe0ff */
[----:B------:R-:W-:Y:S02]  /*29d0*/  @!UP0 UIMAD UR8, UR9, UR7, UR8 ;  /* 0x00000007090882a4 */ /* 0x000fe4000f8e0208 */
[----:B------:R-:W-:Y:S02]  /*29e0*/  @!UP0 UIMAD UR4, UR42, UR10, UR5 ;  /* 0x0000000a2a0482a4 */ /* 0x000fe4000f8e0205 */
[----:B------:R-:W-:Y:S02]  /*29f0*/  UIMAD UR7, UR20, UR12, UR37 ;  /* 0x0000000c140772a4 */ /* 0x000fe4000f8e0225 */
[----:B------:R-:W-:Y:S01]  /*2a00*/  UIMAD UR31, UR4, UR18, UR11 ;  /* 0x00000012041f72a4 */ /* 0x000fe2000f8e020b */
[----:B------:R-:W-:Y:S02]  /*2a10*/  @!UP0 UMOV UR5, UR8 ;  /* 0x0000000800058c82 */ /* 0x000fe40008000000 */
[----:B------:R-:W-:-:S12]  /*2a20*/  UIMAD UR37, UR5, UR20, UR7 ;  /* 0x00000014052572a4 */ /* 0x000fd8000f8e0207 */
.L_x_41:
[----:B------:R-:W2:Y:S02]  /*2a30*/  LDCU UR4, c[0x0][0xb30] ;  /* 0x00016600ff0477ac */ /* 0x000ea40008000800 */
[----:B--2---:R-:W-:-:S09]  /*2a40*/  UISETP.NE.AND UP0, UPT, UR4, 0x1, UPT ;  /* 0x000000010400788c */ /* 0x004fd2000bf05270 */
[----:B------:R-:W-:Y:S05]  /*2a50*/  BRA.U UP0, `(.L_x_42) ;  /* 0x0000000100447547 */ /* 0x000fea000b800000 */
[----:B------:R-:W2:Y:S01]  /*2a60*/  LDCU.128 UR16, c[0x0][0xb10] ;  /* 0x00016200ff1077ac */ /* 0x000ea20008000c00 */
[----:B------:R-:W3:Y:S01]  /*2a70*/  LDCU UR10, c[0x0][0xb0c] ;  /* 0x00016180ff0a77ac */ /* 0x000ee20008000800 */
[----:B------:R-:W4:Y:S01]  /*2a80*/  LDCU UR7, c[0x0][0xb20] ;  /* 0x00016400ff0777ac */ /* 0x000f220008000800 */
[----:B--2---:R-:W-:Y:S02]  /*2a90*/  UIMAD.WIDE.U32 UR8, UR37, UR16, URZ ;  /* 0x00000010250872a5 */ /* 0x004fe4000f8e00ff */
[----:B------:R-:W-:Y:S02]  /*2aa0*/  UIMAD.WIDE.U32 UR4, UR31, UR19, URZ ;  /* 0x000000131f0472a5 */ /* 0x000fe4000f8e00ff */
[----:B---3--:R-:W-:Y:S02]  /*2ab0*/  UISETP.NE.AND UP2, UPT, UR10, 0x1, UPT ;  /* 0x000000010a00788c */ /* 0x008fe4000bf45270 */
[----:B------:R-:W-:Y:S01]  /*2ac0*/  UISETP.NE.AND UP0, UPT, UR18, 0x1, UPT ;  /* 0x000000011200788c */ /* 0x000fe2000bf05270 */
[----:B------:R-:W-:-:S02]  /*2ad0*/  UMOV UR8, UR9 ;  /* 0x0000000900087c82 */ /* 0x000fc40008000000 */
[----:B------:R-:W-:Y:S01]  /*2ae0*/  UMOV UR4, UR5 ;  /* 0x0000000500047c82 */ /* 0x000fe20008000000 */
[----:B------:R-:W-:Y:S02]  /*2af0*/  USHF.R.U32.HI UR17, URZ, UR17, UR8 ;  /* 0x00000011ff117299 */ /* 0x000fe40008011608 */
[----:B----4-:R-:W-:Y:S02]  /*2b00*/  USHF.R.U32.HI UR4, URZ, UR7, UR4 ;  /* 0x00000007ff047299 */ /* 0x010fe40008011604 */
[----:B------:R-:W-:Y:S02]  /*2b10*/  USEL UR5, UR37, UR17, !UP2 ;  /* 0x0000001125057287 */ /* 0x000fe4000d000000 */
[----:B------:R-:W-:-:S04]  /*2b20*/  USEL UR4, UR31, UR4, !UP0 ;  /* 0x000000041f047287 */ /* 0x000fc8000c000000 */
[----:B------:R-:W-:Y:S02]  /*2b30*/  UIADD3 UR7, UPT, UPT, UR5, -UR4, URZ ;  /* 0x8000000405077290 */ /* 0x000fe4000fffe0ff */
[----:B------:R-:W-:Y:S02]  /*2b40*/  UIADD3 UR4, UPT, UPT, -UR5, UR4, URZ ;  /* 0x0000000405047290 */ /* 0x000fe4000fffe1ff */
[----:B------:R-:W-:Y:S02]  /*2b50*/  UIMAD UR31, UR7, UR18, UR31 ;  /* 0x00000012071f72a4 */ /* 0x000fe4000f8e021f */
[----:B------:R-:W-:-:S12]  /*2b60*/  UIMAD UR37, UR4, UR10, UR37 ;  /* 0x0000000a042572a4 */ /* 0x000fd8000f8e0225 */
.L_x_42:
[----:B------:R-:W-:Y:S01]  /*2b70*/  VIADD R11, R11, 0x1 ;  /* 0x000000010b0b7836 */ /* 0x000fe20000000000 */
[----:B------:R-:W-:Y:S01]  /*2b80*/  PLOP3.LUT P1, PT, PT, PT, PT, 0x80, 0x8 ;  /* 0x000000000008781c */ /* 0x000fe20003f2f070 */
[----:B------:R-:W-:Y:S02]  /*2b90*/  UIADD3 UR16, UPT, UPT, UR37, UR62, URZ ;  /* 0x0000003e25107290 */ /* 0x000fe4000fffe0ff */
[----:B------:R-:W-:Y:S01]  /*2ba0*/  UIADD3 UR20, UPT, UPT, UR31, UR59, URZ ;  /* 0x0000003b1f147290 */ /* 0x000fe2000fffe0ff */
[----:B------:R-:W-:-:S04]  /*2bb0*/  ISETP.NE.AND P0, PT, R11, 0x2, PT ;  /* 0x000000020b00780c */ /* 0x000fc80003f05270 */
[----:B------:R-:W-:Y:S02]  /*2bc0*/  SEL R3, RZ, 0x1, P0 ;  /* 0x00000001ff037807 */ /* 0x000fe40000000000 */
[----:B------:R-:W-:Y:S02]  /*2bd0*/  SEL R11, R11, RZ, P0 ;  /* 0x000000ff0b0b7207 */ /* 0x000fe40000000000 */
[----:B------:R-:W-:Y:S01]  /*2be0*/  LOP3.LUT R10, R10, R3, RZ, 0x3c, !PT ;  /* 0x000000030a0a7212 */ /* 0x000fe200078e3cff */
[----:B------:R-:W-:Y:S06]  /*2bf0*/  BRA.U UP1, `(.L_x_43) ;  /* 0xfffffff101487547 */ /* 0x000fec000b83ffff */
[----:B------:R-:W-:Y:S01]  /*2c00*/  UIADD3 UR13, UPT, UPT, UR13, 0x100, URZ ;  /* 0x000001000d0d7890 */ /* 0x000fe2000fffe0ff */
[----:B------:R-:W-:-:S03]  /*2c10*/  SHF.L.U32 R3, R12, 0x1f, RZ ;  /* 0x0000001f0c037819 */ /* 0x000fc600000006ff */
[----:B------:R-:W-:-:S09]  /*2c20*/  ULEA UR4, UR6, UR13, 0x3 ;  /* 0x0000000d06047291 */ /* 0x000fd2000f8e18ff */
[----:B------:R-:W2:Y:S02]  /*2c30*/  SYNCS.PHASECHK.TRANS64.TRYWAIT P0, [UR4], R3 ;  /* 0x00000003ff0075a7 */ /* 0x000ea40008001104 */
[----:B--2---:R-:W-:Y:S05]  /*2c40*/  @!P0 BRA `(.L_x_44) ;  /* 0x0000007400688947 */ /* 0x004fea0003800000 */
.L_x_158:
[----:B------:R-:W-:-:S04]  /*2c50*/  UIADD3 UR4, UPT, UPT, UR6, 0x1, URZ ;  /* 0x0000000106047890 */ /* 0x000fc8000fffe0ff */
[----:B------:R-:W-:-:S04]  /*2c60*/  UISETP.NE.AND UP0, UPT, UR4, 0x20, UPT ;  /* 0x000000200400788c */ /* 0x000fc8000bf05270 */
[----:B------:R-:W-:Y:S02]  /*2c70*/  USEL UR6, URZ, 0x1, UP0 ;  /* 0x00000001ff067887 */ /* 0x000fe40008000000 */
[----:B------:R-:W-:-:S04]  /*2c80*/  USEL UR4, UR4, URZ, UP0 ;  /* 0x000000ff04047287 */ /* 0x000fc80008000000 */
[----:B------:R-:W-:Y:S01]  /*2c90*/  ULEA UR5, UR4, UR13, 0x3 ;  /* 0x0000000d04057291 */ /* 0x000fe2000f8e18ff */
[----:B------:R-:W-:-:S04]  /*2ca0*/  LOP3.LUT R2, R12, UR6, RZ, 0x3c, !PT ;  /* 0x000000060c027c12 */ /* 0x000fc8000f8e3cff */
[----:B-1----:R-:W-:-:S04]  /*2cb0*/  SHF.L.U32 R3, R2, 0x1f, RZ ;  /* 0x0000001f02037819 */ /* 0x002fc800000006ff */
[----:B------:R-:W1:Y:S02]  /*2cc0*/  SYNCS.PHASECHK.TRANS64.TRYWAIT P0, [UR5], R3 ;  /* 0x00000003ff0075a7 */ /* 0x000e640008001105 */
[----:B-1----:R-:W-:Y:S05]  /*2cd0*/  @!P0 BRA `(.L_x_45) ;  /* 0x00000074005c8947 */ /* 0x002fea0003800000 */
.L_x_160:
        /* <DEDUP_REMOVED lines=9> */
.L_x_162:
        /* <DEDUP_REMOVED lines=9> */
.L_x_164:
        /* <DEDUP_REMOVED lines=9> */
.L_x_166:
        /* <DEDUP_REMOVED lines=9> */
.L_x_168:
        /* <DEDUP_REMOVED lines=9> */
.L_x_170:
        /* <DEDUP_REMOVED lines=9> */
.L_x_172:
        /* <DEDUP_REMOVED lines=9> */
.L_x_174:
        /* <DEDUP_REMOVED lines=9> */
.L_x_176:
        /* <DEDUP_REMOVED lines=9> */
.L_x_178:
        /* <DEDUP_REMOVED lines=9> */
.L_x_180:
        /* <DEDUP_REMOVED lines=9> */
.L_x_182:
        /* <DEDUP_REMOVED lines=9> */
.L_x_184:
        /* <DEDUP_REMOVED lines=9> */
.L_x_186:
        /* <DEDUP_REMOVED lines=9> */
.L_x_188:
        /* <DEDUP_REMOVED lines=9> */
.L_x_190:
        /* <DEDUP_REMOVED lines=9> */
.L_x_192:
        /* <DEDUP_REMOVED lines=9> */
.L_x_194:
        /* <DEDUP_REMOVED lines=9> */
.L_x_196:
        /* <DEDUP_REMOVED lines=9> */
.L_x_198:
        /* <DEDUP_REMOVED lines=9> */
.L_x_200:
        /* <DEDUP_REMOVED lines=9> */
.L_x_202:
        /* <DEDUP_REMOVED lines=9> */
.L_x_204:
        /* <DEDUP_REMOVED lines=9> */
.L_x_206:
        /* <DEDUP_REMOVED lines=9> */
.L_x_208:
        /* <DEDUP_REMOVED lines=9> */
.L_x_210:
        /* <DEDUP_REMOVED lines=9> */
.L_x_212:
        /* <DEDUP_REMOVED lines=9> */
.L_x_214:
        /* <DEDUP_REMOVED lines=9> */
.L_x_216:
        /* <DEDUP_REMOVED lines=9> */
.L_x_218:
[----:B------:R-:W-:-:S04]  /*3d30*/  UIADD3 UR4, UPT, UPT, UR4, 0x1, URZ ;  /* 0x0000000104047890 */ /* 0x000fc8000fffe0ff */
[----:B------:R-:W-:-:S04]  /*3d40*/  UISETP.NE.AND UP0, UPT, UR4, 0x20, UPT ;  /* 0x000000200400788c */ /* 0x000fc8000bf05270 */
[----:B------:R-:W-:Y:S02]  /*3d50*/  USEL UR5, URZ, 0x1, UP0 ;  /* 0x00000001ff057887 */ /* 0x000fe40008000000 */
[----:B------:R-:W-:-:S04]  /*3d60*/  USEL UR4, UR4, URZ, UP0 ;  /* 0x000000ff04047287 */ /* 0x000fc80008000000 */
[----:B------:R-:W-:Y:S01]  /*3d70*/  ULEA UR4, UR4, UR13, 0x3 ;  /* 0x0000000d04047291 */ /* 0x000fe2000f8e18ff */
[----:B-1----:R-:W-:-:S04]  /*3d80*/  LOP3.LUT R3, R2, UR5, RZ, 0x3c, !PT ;  /* 0x0000000502037c12 */ /* 0x002fc8000f8e3cff */
[----:B------:R-:W-:Y:S01]  /*3d90*/  SHF.L.U32 R3, R3, 0x1f, RZ ;  /* 0x0000001f03037819 */ /* 0x000fe200000006ff */
[----:B------:R-:W-:-:S07]  /*3da0*/  IMAD.U32 R0, RZ, RZ, UR4 ;  /* 0x00000004ff007e24 */ /* 0x000fce000f8e00ff */
.L_x_75:
[----:B-1----:R1:W2:Y:S02]  /*3db0*/  SYNCS.PHASECHK.TRANS64.TRYWAIT P0, [R0+URZ], R3 ;  /* 0x00000003000075a7 */ /* 0x0022a400080011ff */
[----:B--2---:R-:W-:Y:S05]  /*3dc0*/  @!P0 NANOSLEEP.SYNCS 0x989680 ;  /* 0x009896800000895d */ /* 0x004fea0003900000 */
[----:B------:R-:W2:Y:S02]  /*3dd0*/  @!P0 SYNCS.PHASECHK.TRANS64 P0, [R0+URZ], R3 ;  /* 0x00000003000085a7 */ /* 0x000ea400080010ff */
[----:B--2---:R-:W-:Y:S05]  /*3de0*/  @P0 EXIT ;  /* 0x000000000000094d */ /* 0x004fea0003800000 */
[----:B------:R-:W-:Y:S05]  /*3df0*/  BRA `(.L_x_75) ;  /* 0xfffffffc00ec7947 */ /* 0x000fea000383ffff */
.L_x_23:
[----:B------:R-:W-:-:S04]  /*3e00*/  UISETP.NE.AND UP0, UPT, UR48, URZ, UPT ;  /* 0x000000ff3000728c */ /* 0x000fc8000bf05270 */
[----:B------:R-:W-:-:S09]  /*3e10*/  UISETP.NE.OR UP0, UPT, UR13, 0x1, UP0 ;  /* 0x000000010d00788c */ /* 0x000fd20008705670 */
[----:B------:R-:W-:Y:S05]  /*3e20*/  BRA.U UP0, `(.L_x_76) ;  /* 0x0000000500487547 */ /* 0x000fea000b800000 */
[----:B------:R-:W-:Y:S01]  /*3e30*/  ISETP.GE.U32.AND P2, PT, R0, 0x4, PT ;  /* 0x000000040000780c */ /* 0x000fe20003f46070 */
[----:B------:R-:W-:Y:S01]  /*3e40*/  IMAD.MOV.U32 R12, RZ, RZ, 0x1 ;  /* 0x00000001ff0c7424 */ /* 0x000fe200078e00ff */
[----:B------:R-:W-:Y:S02]  /*3e50*/  CS2R R10, SRZ ;  /* 0x00000000000a7805 */ /* 0x000fe4000001ff00 */
[----:B------:R-:W-:Y:S01]  /*3e60*/  CS2R R8, SRZ ;  /* 0x0000000000087805 */ /* 0x000fe2000001ff00 */
[----:B------:R-:W-:Y:S01]  /*3e70*/  UMOV UR4, 0x400 ;  /* 0x0000040000047882 */ /* 0x000fe20000000000 */
[----:B------:R-:W-:Y:S01]  /*3e80*/  UMOV UR5, URZ ;  /* 0x000000ff00057c82 */ /* 0x000fe20008000000 */
[----:B------:R-:W-:-:S12]  /*3e90*/  ULEA UR6, UR48, UR4, 0x18 ;  /* 0x0000000430067291 */ /* 0x000fd8000f8ec0ff */
.L_x_80:
[----:B------:R-:W-:Y:S02]  /*3ea0*/  LEA R2, R8, UR6, 0x3 ;  /* 0x0000000608027c11 */ /* 0x000fe4000f8e18ff */
[----:B------:R-:W-:-:S03]  /*3eb0*/  SHF.L.U32 R5, R9, 0x1f, RZ ;  /* 0x0000001f09057819 */ /* 0x000fc600000006ff */
[----:B------:R-:W-:Y:S01]  /*3ec0*/  VIADD R4, R2, 0x2a0 ;  /* 0x000002a002047836 */ /* 0x000fe20000000000 */
[----:B------:R-:W1:Y:S02]  /*3ed0*/  SYNCS.PHASECHK.TRANS64.TRYWAIT P0, [R2+URZ+0x290], R5 ;  /* 0x00029005020075a7 */ /* 0x000e6400080011ff */
[----:B-1----:R-:W-:Y:S05]  /*3ee0*/  @!P0 BRA `(.L_x_77) ;  /* 0x0000006c00a88947 */ /* 0x002fea0003800000 */
.L_x_219:
[----:B------:R-:W-:Y:S01]  /*3ef0*/  ULEA UR4, UR5, UR6, 0x3 ;  /* 0x0000000605047291 */ /* 0x000fe2000f8e18ff */
[----:B------:R-:W-:Y:S02]  /*3f00*/  PRMT R4, RZ, 0x654, R4 ;  /* 0x00000654ff047816 */ /* 0x000fe40000000004 */
[----:B-1----:R-:W-:Y:S01]  /*3f10*/  SHF.L.U32 R5, R12, 0x1f, RZ ;  /* 0x0000001f0c057819 */ /* 0x002fe200000006ff */
[----:B------:R-:W-:Y:S01]  /*3f20*/  UIADD3 UR7, UPT, UPT, UR4, 0x230, URZ ;  /* 0x0000023004077890 */ /* 0x000fe2000fffe0ff */
[----:B------:R1:W-:Y:S05]  /*3f30*/  SYNCS.ARRIVE.TRANS64.RED.A1T0 RZ, [R4+URZ], RZ ;  /* 0x000000ff04ff79a7 */ /* 0x0003ea00081004ff */
[----:B------:R-:W-:Y:S01]  /*3f40*/  IMAD.U32 R7, RZ, RZ, UR7 ;  /* 0x00000007ff077e24 */ /* 0x000fe2000f8e00ff */
[----:B------:R-:W2:Y:S04]  /*3f50*/  SYNCS.PHASECHK.TRANS64.TRYWAIT P0, [UR4+0x240], R5 ;  /* 0x00024005ff0075a7 */ /* 0x000ea80008001104 */
[----:B------:R-:W-:Y:S01]  /*3f60*/  PRMT R6, R0, 0x654, R7 ;  /* 0x0000065400067816 */ /* 0x000fe20000000007 */
[----:B-1----:R-:W-:Y:S01]  /*3f70*/  @!P2 IMAD.MOV.U32 R4, RZ, RZ, 0x10 ;  /* 0x00000010ff04a424 */ /* 0x002fe200078e00ff */
[----:B--2---:R-:W-:Y:S06]  /*3f80*/  @!P0 BRA `(.L_x_78) ;  /* 0x0000006c00948947 */ /* 0x004fec0003800000 */
.L_x_221:
[----:B------:R-:W-:Y:S01]  /*3f90*/  ULEA UR8, UR5, UR6, 0x4 ;  /* 0x0000000605087291 */ /* 0x000fe2000f8e20ff */
[----:B------:R-:W-:Y:S01]  /*3fa0*/  SEL R3, R6, R3, !P2 ;  /* 0x0000000306037207 */ /* 0x000fe20005000000 */
[----:B------:R-:W-:Y:S01]  /*3fb0*/  UIADD3 UR9, UPT, UPT, UR4, 0x230, URZ ;  /* 0x0000023004097890 */ /* 0x000fe2000fffe0ff */
[----:B-1----:R-:W-:Y:S01]  /*3fc0*/  LEA R2, R11, UR6, 0x3 ;  /* 0x000000060b027c11 */ /* 0x002fe2000f8e18ff */
[----:B------:R-:W-:Y:S01]  /*3fd0*/  UIADD3 UR8, UPT, UPT, UR8, 0x2c0, URZ ;  /* 0x000002c008087890 */ /* 0x000fe2000fffe0ff */
[----:B------:R-:W-:Y:S01]  /*3fe0*/  SHF.L.U32 R5, R10, 0x1f, RZ ;  /* 0x0000001f0a057819 */ /* 0x000fe200000006ff */
[----:B------:R1:W-:Y:S01]  /*3ff0*/  @!P2 SYNCS.ARRIVE.TRANS64.RED RZ, [R3+URZ], R4 ;  /* 0x0000000403ffa9a7 */ /* 0x0003e200080004ff */
[----:B------:R-:W-:Y:S01]  /*4000*/  UIADD3 UR4, UPT, UPT, UR5, 0x1, URZ ;  /* 0x0000000105047890 */ /* 0x000fe2000fffe0ff */
[----:B------:R-:W-:-:S03]  /*4010*/  VIADD R8, R8, 0x1 ;  /* 0x0000000108087836 */ /* 0x000fc60000000000 */
[----:B------:R-:W-:Y:S02]  /*4020*/  UISETP.NE.AND UP0, UPT, UR4, 0x2, UPT ;  /* 0x000000020400788c */ /* 0x000fe4000bf05270 */
[----:B------:R-:W-:Y:S06]  /*4030*/  UGETNEXTWORKID.BROADCAST [UR8], [UR9] ;  /* 0x00000000080073ca */ /* 0x000fec0008000100 */
[----:B------:R-:W-:Y:S01]  /*4040*/  USEL UR7, URZ, 0x1, UP0 ;  /* 0x00000001ff077887 */ /* 0x000fe20008000000 */
[----:B------:R-:W-:Y:S01]  /*4050*/  ISETP.NE.AND P0, PT, R8, 0x2, PT ;  /* 0x000000020800780c */ /* 0x000fe20003f05270 */
[----:B------:R-:W-:Y:S01]  /*4060*/  USEL UR5, UR4, URZ, UP0 ;  /* 0x000000ff04057287 */ /* 0x000fe20008000000 */
[----:B------:R-:W2:Y:S03]  /*4070*/  SYNCS.PHASECHK.TRANS64.TRYWAIT P1, [R2+URZ+0x230], R5 ;  /* 0x00023005020075a7 */ /* 0x000ea600080211ff */
[----:B------:R-:W-:Y:S01]  /*4080*/  LOP3.LUT R12, R12, UR7, RZ, 0x3c, !PT ;  /* 0x000000070c0c7c12 */ /* 0x000fe2000f8e3cff */
[----:B-12---:R-:W-:Y:S07]  /*4090*/  @!P1 BRA `(.L_x_79) ;  /* 0x0000006c00689947 */ /* 0x006fee0003800000 */
.L_x_222:
[C---:B------:R-:W-:Y:S01]  /*40a0*/  LEA R4, R11.reuse, UR6, 0x4 ;  /* 0x000000060b047c11 */ /* 0x040fe2000f8e20ff */
[----:B-1----:R-:W-:Y:S01]  /*40b0*/  VIADD R2, R2, 0x240 ;  /* 0x0000024002027836 */ /* 0x002fe20000000000 */
[----:B------:R-:W-:Y:S01]  /*40c0*/  SEL R8, R8, RZ, P0 ;  /* 0x000000ff08087207 */ /* 0x000fe20000000000 */
[----:B------:R-:W-:-:S03]  /*40d0*/  VIADD R11, R11, 0x1 ;  /* 0x000000010b0b7836 */ /* 0x000fc60000000000 */
[----:B------:R-:W1:Y:S01]  /*40e0*/  LDS.128 R4, [R4+0x2c0] ;  /* 0x0002c00004047984 */ /* 0x000e620000000c00 */
[----:B------:R-:W-:Y:S02]  /*40f0*/  PRMT R2, RZ, 0x654, R2 ;  /* 0x00000654ff027816 */ /* 0x000fe40000000002 */
[C---:B------:R-:W-:Y:S01]  /*4100*/  ISETP.NE.AND P1, PT, R11.reuse, 0x2, PT ;  /* 0x000000020b00780c */ /* 0x040fe20003f25270 */
[----:B------:R-:W-:Y:S01]  /*4110*/  @!PT LDS RZ, [RZ] ;  /* 0x00000000fffff984 */ /* 0x000fe20000000800 */
[----:B------:R-:W-:Y:S01]  /*4120*/  @!PT LDS RZ, [RZ] ;  /* 0x00000000fffff984 */ /* 0x000fe20000000800 */
[----:B------:R-:W-:Y:S01]  /*4130*/  @!PT LDS RZ, [RZ] ;  /* 0x00000000fffff984 */ /* 0x000fe20000000800 */
[----:B------:R-:W-:Y:S01]  /*4140*/  @!PT LDS RZ, [RZ] ;  /* 0x00000000fffff984 */ /* 0x000fe20000000800 */
[----:B------:R2:W-:Y:S06]  /*4150*/  MEMBAR.ALL.CTA ;  /* 0x0000000000007992 */ /* 0x0005ec0000008000 */
[----:B--2---:R-:W2:Y:S01]  /*4160*/  FENCE.VIEW.ASYNC.S ;  /* 0x00000000000073c6 */ /* 0x004ea20000000000 */
[----:B------:R-:W-:Y:S01]  /*4170*/  SEL R11, R11, RZ, P1 ;  /* 0x000000ff0b0b7207 */ /* 0x000fe20000800000 */
[----:B--2---:R2:W-:Y:S01]  /*4180*/  SYNCS.ARRIVE.TRANS64.RED.A1T0 RZ, [R2+URZ], RZ ;  /* 0x000000ff02ff79a7 */ /* 0x0045e200081004ff */
[----:B-1----:R-:W-:-:S02]  /*4190*/  LOP3.LUT P3, RZ, R6, 0x1, RZ, 0xc0, !PT ;  /* 0x0000000106ff7812 */ /* 0x002fc4000786c0ff */
[----:B------:R-:W-:-:S04]  /*41a0*/  SEL R5, RZ, 0x1, P1 ;  /* 0x00000001ff057807 */ /* 0x000fc80000800000 */
[----:B------:R-:W-:Y:S02]  /*41b0*/  LOP3.LUT R10, R10, R5, RZ, 0x3c, !PT ;  /* 0x000000050a0a7212 */ /* 0x000fe400078e3cff */
[----:B--2---:R-:W-:-:S04]  /*41c0*/  SEL R2, RZ, 0x1, P0 ;  /* 0x00000001ff027807 */ /* 0x004fc80000000000 */
[----:B------:R-:W-:Y:S01]  /*41d0*/  LOP3.LUT R9, R9, R2, RZ, 0x3c, !PT ;  /* 0x0000000209097212 */ /* 0x000fe200078e3cff */
[----:B------:R-:W-:Y:S06]  /*41e0*/  @P3 BRA `(.L_x_80) ;  /* 0xfffffffc002c3947 */ /* 0x000fec000383ffff */
[----:B------:R-:W-:Y:S01]  /*41f0*/  ULEA UR4, UR5, UR6, 0x3 ;  /* 0x0000000605047291 */ /* 0x000fe2000f8e18ff */
[----:B------:R-:W-:-:S08]  /*4200*/  SHF.L.U32 R3, R12, 0x1f, RZ ;  /* 0x0000001f0c037819 */ /* 0x000fd000000006ff */
[----:B------:R-:W1:Y:S02]  /*4210*/  SYNCS.PHASECHK.TRANS64 P0, [UR4+0x240], R3 ;  /* 0x00024003ff0075a7 */ /* 0x000e640008001004 */
[----:B-1----:R-:W-:Y:S05]  /*4220*/  @P0 BRA `(.L_x_81) ;  /* 0x0000000000080947 */ /* 0x002fea0003800000 */
[----:B------:R-:W1:Y:S02]  /*4230*/  SYNCS.PHASECHK.TRANS64.TRYWAIT P0, [UR4+0x240], R3 ;  /* 0x00024003ff0075a7 */ /* 0x000e640008001104 */
[----:B-1----:R-:W-:Y:S05]  /*4240*/  @!P0 BRA `(.L_x_82) ;  /* 0x0000006c00108947 */ /* 0x002fea0003800000 */
.L_x_81:
[----:B------:R-:W-:-:S04]  /*4250*/  UIADD3 UR7, UPT, UPT, UR5, 0x1, URZ ;  /* 0x0000000105077890 */ /* 0x000fc8000fffe0ff */
[----:B------:R-:W-:-:S04]  /*4260*/  UISETP.NE.AND UP0, UPT, UR7, 0x2, UPT ;  /* 0x000000020700788c */ /* 0x000fc8000bf05270 */
[----:B------:R-:W-:Y:S02]  /*4270*/  USEL UR8, URZ, 0x1, UP0 ;  /* 0x00000001ff087887 */ /* 0x000fe40008000000 */
[----:B------:R-:W-:-:S04]  /*4280*/  USEL UR7, UR7, URZ, UP0 ;  /* 0x000000ff07077287 */ /* 0x000fc80008000000 */
[----:B------:R-:W-:Y:S01]  /*4290*/  ULEA UR7, UR7, UR6, 0x3 ;  /* 0x0000000607077291 */ /* 0x000fe2000f8e18ff */
[----:B-1----:R-:W-:-:S04]  /*42a0*/  LOP3.LUT R3, R12, UR8, RZ, 0x3c, !PT ;  /* 0x000000080c037c12 */ /* 0x002fc8000f8e3cff */
[----:B------:R-:W-:-:S04]  /*42b0*/  SHF.L.U32 R0, R3, 0x1f, RZ ;  /* 0x0000001f03007819 */ /* 0x000fc800000006ff */
[----:B------:R-:W1:Y:S02]  /*42c0*/  SYNCS.PHASECHK.TRANS64 P0, [UR7+0x240], R0 ;  /* 0x00024000ff0075a7 */ /* 0x000e640008001007 */
[----:B-1----:R-:W-:Y:S05]  /*42d0*/  @P0 EXIT ;  /* 0x000000000000094d */ /* 0x002fea0003800000 */
[----:B------:R-:W-:Y:S02]  /*42e0*/  SHF.L.U32 R3, R3, 0x1f, RZ ;  /* 0x0000001f03037819 */ /* 0x000fe400000006ff */
[----:B------:R-:W-:-:S07]  /*42f0*/  MOV R0, UR7 ;  /* 0x0000000700007c02 */ /* 0x000fce0008000f00 */
.L_x_83:
[----:B-1----:R1:W2:Y:S02]  /*4300*/  SYNCS.PHASECHK.TRANS64.TRYWAIT P0, [R0+URZ+0x240], R3 ;  /* 0x00024003000075a7 */ /* 0x0022a400080011ff */
[----:B--2---:R-:W-:Y:S05]  /*4310*/  @!P0 NANOSLEEP.SYNCS 0x989680 ;  /* 0x009896800000895d */ /* 0x004fea0003900000 */
[----:B------:R-:W2:Y:S02]  /*4320*/  @!P0 SYNCS.PHASECHK.TRANS64 P0, [R0+URZ+0x240], R3 ;  /* 0x00024003000085a7 */ /* 0x000ea400080010ff */
[----:B--2---:R-:W-:Y:S05]  /*4330*/  @P0 EXIT ;  /* 0x000000000000094d */ /* 0x004fea0003800000 */
[----:B------:R-:W-:Y:S05]  /*4340*/  BRA `(.L_x_83) ;  /* 0xfffffffc00ec7947 */ /* 0x000fea000383ffff */
.L_x_76:
[----:B------:R-:W-:Y:S05]  /*4350*/  BRA.U UP4, `(.L_x_84) ;  /* 0x0000001104847547 */ /* 0x000fea000b800000 */
[----:B------:R-:W-:Y:S01]  /*4360*/  UMOV UR4, 0x40 ;  /* 0x0000004000047882 */ /* 0x000fe20000000000 */
[----:B------:R-:W-:Y:S01]  /*4370*/  NOP ;  /* 0x0000000000007918 */ /* 0x000fe20000000000 */
[----:B------:R-:W-:Y:S01]  /*4380*/  ULEA UR5, UR48, UR4, 0x18 ;  /* 0x0000000430057291 */ /* 0x000fe2000f8ec0ff */
[----:B------:R-:W-:Y:S02]  /*4390*/  UMOV UR6, 0x400 ;  /* 0x0000040000067882 */ /* 0x000fe40000000000 */
[----:B------:R-:W-:-:S06]  /*43a0*/  ULEA UR6, UR48, UR6, 0x18 ;  /* 0x0000000630067291 */ /* 0x000fcc000f8ec0ff */
[----:B------:R-:W1:Y:S02]  /*43b0*/  LDS.U8 R0, [UR5+0x1c] ;  /* 0x00001c05ff007984 */ /* 0x000e640008000000 */
[----:B-1----:R-:W-:-:S13]  /*43c0*/  ISETP.NE.AND P0, PT, R0, RZ, PT ;  /* 0x000000ff0000720c */ /* 0x002fda0003f05270 */
[----:B------:R-:W-:Y:S05]  /*43d0*/  @P0 BRA `(.L_x_85) ;  /* 0x0000000400080947 */ /* 0x000fea0003800000 */
[----:B------:R-:W-:Y:S02]  /*43e0*/  UISETP.NE.U32.AND UP1, UPT, UR29, 0x1, UPT ;  /* 0x000000011d00788c */ /* 0x000fe4000bf25070 */
[----:B------:R-:W-:-:S07]  /*43f0*/  UIADD3 UR7, UPT, UPT, UR5, 0x8, URZ ;  /* 0x0000000805077890 */ /* 0x000fce000fffe0ff */
[----:B------:R-:W-:Y:S05]  /*4400*/  BRA.U !UP1, `(.L_x_86) ;  /* 0x00000001099c7547 */ /* 0x000fea000b800000 */
[----:B------:R-:W-:Y:S01]  /*4410*/  ELECT P0, URZ, PT ;  /* 0x0000000000ff782f */ /* 0x000fe20003800000 */
[----:B------:R-:W-:-:S12]  /*4420*/  BSSY B0, `(.L_x_86) ;  /* 0x0000025000007945 */ /* 0x000fd80003800000 */
[----:B------:R-:W-:Y:S05]  /*4430*/  @!P0 BRA `(.L_x_87) ;  /* 0x00000000008c8947 */ /* 0x000fea0003800000 */
[----:B------:R-:W-:-:S05]  /*4440*/  UMOV UR4, 0x10 ;  /* 0x0000001000047882 */ /* 0x000fca0000000000 */
[----:B------:R-:W-:Y:S04]  /*4450*/  DEPBAR.LE SB1, 0x36 ;  /* 0x00009d800000791a */ /* 0x000fe80000000000 */
[----:B------:R-:W1:Y:S02]  /*4460*/  UTCATOMSWS.2CTA.FIND_AND_SET.ALIGN UP0, UR4, UR4 ;  /* 0x00000004000475e3 */ /* 0x000e640008200800 */
[----:B-1----:R-:W-:Y:S01]  /*4470*/  MOV R11, UR4 ;  /* 0x00000004000b7c02 */ /* 0x002fe20008000f00 */
[----:B------:R-:W-:Y:S06]  /*4480*/  BRA.U UP0, `(.L_x_88) ;  /* 0x0000000100187547 */ /* 0x000fec000b800000 */
.L_x_89:
[----:B------:R-:W-:Y:S05]  /*4490*/  NANOSLEEP 0x64 ;  /* 0x000000640000795d */ /* 0x000fea0003800000 */
[----:B------:R-:W-:-:S05]  /*44a0*/  UMOV UR4, 0x10 ;  /* 0x0000001000047882 */ /* 0x000fca0000000000 */
[----:B------:R-:W-:Y:S04]  /*44b0*/  DEPBAR.LE SB1, 0x36 ;  /* 0x00009d800000791a */ /* 0x000fe80000000000 */
[----:B------:R-:W1:Y:S02]  /*44c0*/  UTCATOMSWS.2CTA.FIND_AND_SET.ALIGN UP0, UR4, UR4 ;  /* 0x00000004000475e3 */ /* 0x000e640008200800 */
[----:B-1----:R-:W-:Y:S01]  /*44d0*/  MOV R11, UR4 ;  /* 0x00000004000b7c02 */ /* 0x002fe20008000f00 */
[----:B------:R-:W-:Y:S05]  /*44e0*/  BRA.U !UP0, `(.L_x_89) ;  /* 0xfffffffd08e87547 */ /* 0x000fea000b83ffff */
.L_x_88:
[----:B------:R-:W1:Y:S01]  /*44f0*/  LDS R7, [UR5+0x10] ;  /* 0x00001005ff077984 */ /* 0x000e620008000800 */
[----:B------:R-:W-:Y:S01]  /*4500*/  IMAD.U32 R5, RZ, RZ, UR6 ;  /* 0x00000006ff057e24 */ /* 0x000fe2000f8e00ff */
[----:B------:R-:W-:-:S03]  /*4510*/  MOV R4, UR30 ;  /* 0x0000001e00047c02 */ /* 0x000fc60008000f00 */
[----:B------:R-:W-:Y:S01]  /*4520*/  VIADD R5, R5, 0x2e0 ;  /* 0x000002e005057836 */ /* 0x000fe20000000000 */
[----:B-1----:R-:W-:-:S04]  /*4530*/  SHF.L.U32 R7, R7, 0x1f, RZ ;  /* 0x0000001f07077819 */ /* 0x002fc800000006ff */
[----:B------:R-:W1:Y:S02]  /*4540*/  SYNCS.PHASECHK.TRANS64.TRYWAIT P0, [UR5+0x8], R7 ;  /* 0x00000807ff0075a7 */ /* 0x000e640008001105 */
[----:B-1----:R-:W-:Y:S05]  /*4550*/  @P0 BRA `(.L_x_90) ;  /* 0x0000000000080947 */ /* 0x002fea0003800000 */
[----:B------:R-:W1:Y:S02]  /*4560*/  SYNCS.PHASECHK.TRANS64.TRYWAIT P0, [UR5+0x8], R7 ;  /* 0x00000807ff0075a7 */ /* 0x000e640008001105 */
[----:B-1----:R-:W-:Y:S05]  /*4570*/  @!P0 BRA `(.L_x_91) ;  /* 0x00000068005c8947 */ /* 0x002fea0003800000 */
.L_x_90:
[----:B-1----:R-:W-:Y:S01]  /*4580*/  HFMA2 R0, -RZ, RZ, 0, 5.9604644775390625e-08 ;  /* 0x00000001ff007431 */ /* 0x002fe200000001ff */
[----:B------:R-:W-:Y:S01]  /*4590*/  UPRMT UR4, UR30, 0x654, UR7 ;  /* 0x000006541e047896 */ /* 0x000fe20008000007 */
[----:B------:R-:W-:Y:S01]  /*45a0*/  IMAD.MOV.U32 R8, RZ, RZ, 0xffff ;  /* 0x0000ffffff087424 */ /* 0x000fe200078e00ff */
[----:B------:R-:W-:Y:S01]  /*45b0*/  PRMT R4, R4, 0x654, R5 ;  /* 0x0000065404047816 */ /* 0x000fe20000000005 */
[----:B------:R-:W-:Y:S02]  /*45c0*/  IMAD.MOV.U32 R6, RZ, RZ, 0x4 ;  /* 0x00000004ff067424 */ /* 0x000fe400078e00ff */
[----:B------:R-:W-:Y:S01]  /*45d0*/  IMAD.SHL.U32 R9, R11, 0x20, RZ ;  /* 0x000000200b097824 */ /* 0x000fe200078e00ff */
[----:B------:R-:W-:Y:S02]  /*45e0*/  MOV R5, UR4 ;  /* 0x0000000400057c02 */ /* 0x000fe40008000f00 */
[-C--:B------:R-:W-:Y:S01]  /*45f0*/  SHF.L.U32 R8, R8, R11.reuse, RZ ;  /* 0x0000000b08087219 */ /* 0x080fe200000006ff */
[----:B------:R1:W-:Y:S01]  /*4600*/  SYNCS.ARRIVE.TRANS64.RED RZ, [UR4], R6 ;  /* 0x00000006ffff79a7 */ /* 0x0003e20008000404 */
[----:B------:R-:W-:Y:S01]  /*4610*/  SHF.L.U32 R7, R0, R11, RZ ;  /* 0x0000000b00077219 */ /* 0x000fe200000006ff */
[----:B------:R1:W-:Y:S04]  /*4620*/  STS [UR6+0x2e0], R9 ;  /* 0x0002e009ff007988 */ /* 0x0003e80008000806 */
[----:B------:R1:W-:Y:S04]  /*4630*/  STAS [R4.64], R11 ;  /* 0x0000000b04007dbd */ /* 0x0003e8000c0008ff */
[----:B------:R1:W-:Y:S04]  /*4640*/  ATOMS.OR RZ, [UR5+0x14], R8 ;  /* 0x00001408ffff798c */ /* 0x0003e8000b000005 */
[----:B------:R1:W-:Y:S04]  /*4650*/  ATOMS.OR RZ, [UR5+0x18], R7 ;  /* 0x00001807ffff798c */ /* 0x0003e8000b000005 */
[----:B------:R1:W-:Y:S02]  /*4660*/  ATOMS.XOR RZ, [UR5+0x10], R0 ;  /* 0x00001000ffff798c */ /* 0x0003e4000b800005 */
.L_x_87:
[----:B------:R-:W-:Y:S05]  /*4670*/  BSYNC B0 ;  /* 0x0000000000007941 */ /* 0x000fea0003800000 */
.L_x_86:
[----:B------:R-:W-:Y:S05]  /*4680*/  BRA.U UP1, `(.L_x_92) ;  /* 0x00000001016c7547 */ /* 0x000fea000b800000 */
[----:B------:R-:W-:-:S03]  /*4690*/  UMOV UR4, 0xffffffff ;  /* 0xffffffff00047882 */ /* 0x000fc60000000000 */
[----:B------:R-:W-:Y:S05]  /*46a0*/  BRA.DIV UR4, `(.L_x_93) ;  /* 0x0000006a04287947 */ /* 0x000fea000b800000 */
[----:B------:R-:W-:-:S13]  /*46b0*/  ELECT P0, URZ, PT ;  /* 0x0000000000ff782f */ /* 0x000fda0003800000 */
.L_x_226:
[----:B------:R-:W-:Y:S05]  /*46c0*/  @!P0 BRA `(.L_x_92) ;  /* 0x00000000005c8947 */ /* 0x000fea0003800000 */
[----:B-1----:R-:W1:Y:S02]  /*46d0*/  LDS R5, [UR5+0x10] ;  /* 0x00001005ff057984 */ /* 0x002e640008000800 */
[----:B-1----:R-:W-:-:S04]  /*46e0*/  SHF.L.U32 R5, R5, 0x1f, RZ ;  /* 0x0000001f05057819 */ /* 0x002fc800000006ff */
[----:B------:R-:W1:Y:S02]  /*46f0*/  SYNCS.PHASECHK.TRANS64.TRYWAIT P0, [UR5+0x8], R5 ;  /* 0x00000805ff0075a7 */ /* 0x000e640008001105 */
[----:B-1----:R-:W-:Y:S05]  /*4700*/  @P0 BRA `(.L_x_94) ;  /* 0x0000000000080947 */ /* 0x002fea0003800000 */
[----:B------:R-:W1:Y:S02]  /*4710*/  SYNCS.PHASECHK.TRANS64.TRYWAIT P0, [UR5+0x8], R5 ;  /* 0x00000805ff0075a7 */ /* 0x000e640008001105 */
[----:B-1----:R-:W-:Y:S05]  /*4720*/  @!P0 BRA `(.L_x_95) ;  /* 0x00000068002c8947 */ /* 0x002fea0003800000 */
.L_x_94:
[----:B------:R-:W2:Y:S01]  /*4730*/  LDS R7, [UR6+0x2e0] ;  /* 0x0002e006ff077984 */ /* 0x000ea20008000800 */
[----:B-1----:R-:W-:Y:S02]  /*4740*/  HFMA2 R0, -RZ, RZ, 0, 5.9604644775390625e-08 ;  /* 0x00000001ff007431 */ /* 0x002fe400000001ff */
[----:B------:R-:W-:Y:S01]  /*4750*/  IMAD.MOV.U32 R4, RZ, RZ, 0xffff ;  /* 0x0000ffffff047424 */ /* 0x000fe200078e00ff */
[----:B------:R-:W-:Y:S01]  /*4760*/  UPRMT UR4, UR30, 0x654, UR7 ;  /* 0x000006541e047896 */ /* 0x000fe20008000007 */
[----:B--2---:R-:W-:-:S03]  /*4770*/  IMAD.SHL.U32 R5, R7, 0x20, RZ ;  /* 0x0000002007057824 */ /* 0x004fc600078e00ff */
[-C--:B------:R-:W-:Y:S02]  /*4780*/  SHF.L.U32 R4, R4, R7.reuse, RZ ;  /* 0x0000000704047219 */ /* 0x080fe400000006ff */
[----:B------:R-:W-:Y:S01]  /*4790*/  SHF.L.U32 R7, R0, R7, RZ ;  /* 0x0000000700077219 */ /* 0x000fe200000006ff */
[----:B------:R2:W-:Y:S04]  /*47a0*/  STS [UR6+0x2e0], R5 ;  /* 0x0002e005ff007988 */ /* 0x0005e80008000806 */
[----:B------:R2:W-:Y:S04]  /*47b0*/  ATOMS.OR RZ, [UR5+0x14], R4 ;  /* 0x00001404ffff798c */ /* 0x0005e8000b000005 */
[----:B------:R2:W-:Y:S01]  /*47c0*/  ATOMS.OR RZ, [UR5+0x18], R7 ;  /* 0x00001807ffff798c */ /* 0x0005e2000b000005 */
[----:B------:R-:W-:Y:S03]  /*47d0*/  SYNCS.ARRIVE.TRANS64.RED.A1T0 RZ, [UR4], RZ ;  /* 0x000000ffffff79a7 */ /* 0x000fe60008100404 */
[----:B------:R2:W-:Y:S01]  /*47e0*/  ATOMS.XOR RZ, [UR5+0x10], R0 ;  /* 0x00001000ffff798c */ /* 0x0005e2000b800005 */
[----:B------:R-:W-:Y:S05]  /*47f0*/  BRA `(.L_x_92) ;  /* 0x0000000000107947 */ /* 0x000fea0003800000 */
.L_x_85:
[----:B------:R-:W-:Y:S02]  /*4800*/  MOV R0, 0xffffffff ;  /* 0xffffffff00007802 */ /* 0x000fe40000000f00 */
[----:B------:R-:W-:-:S03]  /*4810*/  MOV R4, 0x4840 ;  /* 0x0000484000047802 */ /* 0x000fc60000000f00 */
[----:B------:R1:W-:Y:S04]  /*4820*/  STS [UR6+0x2e0], R0 ;  /* 0x0002e000ff007988 */ /* 0x0003e80008000806 */
[----:B-1---5:R-:W-:Y:S05]  /*4830*/  CALL.REL.NOINC `($__internal_1_$__cuda_sm10x_tcgen05_guardrail_trap_phase_invalid_during_alloc) ;  /* 0x0000006c00747944 */ /* 0x022fea0003c00000 */
.L_x_92:
[----:B------:R-:W-:Y:S05]  /*4840*/  WARPSYNC.ALL ;  /* 0x0000000000007948 */ /* 0x000fea0003800000 */
[----:B------:R-:W3:Y:S01]  /*4850*/  S2UR UR4, SR_CgaCtaId ;  /* 0x00000000000479c3 */ /* 0x000ee20000008800 */
[----:B------:R-:W-:Y:S01]  /*4860*/  UMOV UR13, 0x400 ;  /* 0x00000400000d7882 */ /* 0x000fe20000000000 */
[----:B------:R-:W-:-:S06]  /*4870*/  NOP ;  /* 0x0000000000007918 */ /* 0x000fcc0000000000 */
[----:B------:R-:W-:Y:S06]  /*4880*/  BAR.ARV 0x6, 0xa0 ;  /* 0x0182800000007b1d */ /* 0x000fec0000002000 */
[----:B------:R-:W4:Y:S01]  /*4890*/  LDCU UR6, c[0x0][0x38c] ;  /* 0x00007180ff0677ac */ /* 0x000f220008000800 */
[----:B------:R-:W-:Y:S01]  /*48a0*/  LOP3.LUT R3, R3, 0xffff, RZ, 0xc0, !PT ;  /* 0x0000ffff03037812 */ /* 0x000fe200078ec0ff */
[----:B-1----:R-:W-:Y:S01]  /*48b0*/  IMAD.MOV.U32 R9, RZ, RZ, 0x1 ;  /* 0x00000001ff097424 */ /* 0x002fe200078e00ff */
[----:B------:R-:W-:Y:S01]  /*48c0*/  LOP3.LUT R2, R2, 0xffff, RZ, 0xc0, !PT ;  /* 0x0000ffff02027812 */ /* 0x000fe200078ec0ff */
[----:B------:R-:W-:Y:S01]  /*48d0*/  IMAD.MOV.U32 R8, RZ, RZ, RZ ;  /* 0x000000ffff087224 */ /* 0x000fe200078e00ff */
[----:B------:R-:W-:Y:S01]  /*48e0*/  R2UR UR16, R3 ;  /* 0x00000000031072ca */ /* 0x000fe200000e0000 */
[----:B------:R-:W-:Y:S01]  /*48f0*/  UMOV UR20, URZ ;  /* 0x000000ff00147c82 */ /* 0x000fe20008000000 */
[----:B------:R-:W-:-:S02]  /*4900*/  R2UR UR24, R2 ;  /* 0x00000000021872ca */ /* 0x000fc400000e0000 */
[----:B------:R-:W-:Y:S01]  /*4910*/  CS2R R2, SRZ ;  /* 0x0000000000027805 */ /* 0x000fe2000001ff00 */
[----:B------:R-:W-:Y:S01]  /*4920*/  UMOV UR10, URZ ;  /* 0x000000ff000a7c82 */ /* 0x000fe20008000000 */
[----:B---3--:R-:W-:Y:S02]  /*4930*/  ULEA UR13, UR4, UR13, 0x18 ;  /* 0x0000000d040d7291 */ /* 0x008fe4000f8ec0ff */
[----:B------:R-:W-:Y:S02]  /*4940*/  UISETP.NE.AND UP3, UPT, UR29, URZ, UPT ;  /* 0x000000ff1d00728c */ /* 0x000fe4000bf65270 */
[----:B------:R-:W-:Y:S02]  /*4950*/  UIADD3 UR5, UPT, UPT, UR13, 0x8600, URZ ;  /* 0x000086000d057890 */ /* 0x000fe4000fffe0ff */
[----:B------:R-:W-:Y:S02]  /*4960*/  UIADD3 UR4, UPT, UPT, UR13, 0x28600, URZ ;  /* 0x000286000d047890 */ /* 0x000fe4000fffe0ff */
[----:B----4-:R-:W-:Y:S01]  /*4970*/  UIADD3 UR6, UPT, UPT, UR6, 0x1f, URZ ;  /* 0x0000001f06067890 */ /* 0x010fe2000fffe0ff */
[----:B--2---:R-:W1:Y:S01]  /*4980*/  LDS R0, [UR13+0x2e0] ;  /* 0x0002e00dff007984 */ /* 0x004e620008000800 */
[----:B------:R-:W-:-:S02]  /*4990*/  USHF.R.U32.HI UR5, URZ, 0x4, UR5 ;  /* 0x00000004ff057899 */ /* 0x000fc40008011605 */
[----:B------:R-:W-:Y:S02]  /*49a0*/  USHF.R.S32.HI UR21, URZ, 0x1f, UR6 ;  /* 0x0000001fff157899 */ /* 0x000fe40008011406 */
[----:B------:R-:W-:Y:S02]  /*49b0*/  USHF.R.U32.HI UR4, URZ, 0x4, UR4 ;  /* 0x00000004ff047899 */ /* 0x000fe40008011604 */
[----:B------:R-:W-:Y:S02]  /*49c0*/  ULEA.HI UR21, UR21, UR6, URZ, 0x5 ;  /* 0x0000000615157291 */ /* 0x000fe4000f8f28ff */
[----:B------:R-:W-:Y:S02]  /*49d0*/  ULOP3.LUT UR5, UR5, 0x3fff, URZ, 0xc0, !UPT ;  /* 0x00003fff05057892 */ /* 0x000fe4000f8ec0ff */
[----:B------:R-:W-:Y:S02]  /*49e0*/  USHF.R.S32.HI UR21, URZ, 0x5, UR21 ;  /* 0x00000005ff157899 */ /* 0x000fe40008011415 */
[----:B------:R-:W-:-:S02]  /*49f0*/  ULOP3.LUT UR18, UR4, 0x3fff, URZ, 0xc0, !UPT ;  /* 0x00003fff04127892 */ /* 0x000fc4000f8ec0ff */
[----:B------:R-:W-:Y:S02]  /*4a00*/  UISETP.LT.AND UP0, UPT, UR21, 0x1, UPT ;  /* 0x000000011500788c */ /* 0x000fe4000bf01270 */
[----:B------:R-:W-:Y:S02]  /*4a10*/  ULOP3.LUT UR17, UR5, 0x10000, URZ, 0xfc, !UPT ;  /* 0x0001000005117892 */ /* 0x000fe4000f8efcff */
[----:B------:R-:W-:Y:S02]  /*4a20*/  ULOP3.LUT UR18, UR18, 0x10000, URZ, 0xfc, !UPT ;  /* 0x0001000012127892 */ /* 0x000fe4000f8efcff */
[----:B------:R-:W-:Y:S01]  /*4a30*/  USEL UR25, UR21, 0x1, !UP0 ;  /* 0x0000000115197887 */ /* 0x000fe2000c000000 */
[----:B------:R-:W-:Y:S01]  /*4a40*/  UMOV UR11, URZ ;  /* 0x000000ff000b7c82 */ /* 0x000fe20008000000 */
[----:B------:R-:W-:Y:S01]  /*4a50*/  UMOV UR22, 0x0 ;  /* 0x0000000000167882 */ /* 0x000fe20000000000 */
[----:B------:R-:W-:Y:S01]  /*4a60*/  UMOV UR23, 0x10200490 ;  /* 0x1020049000177882 */ /* 0x000fe20000000000 */
[----:B-1----:R-:W-:-:S15]  /*4a70*/  R2UR UR26, R0 ;  /* 0x00000000001a72ca */ /* 0x002fde00000e0000 */
.L_x_103:
[C---:B------:R-:W-:Y:S02]  /*4a80*/  LEA R0, R8.reuse, UR13, 0x3 ;  /* 0x0000000d08007c11 */ /* 0x040fe4000f8e18ff */
[----:B------:R-:W-:Y:S02]  /*4a90*/  SHF.L.U32 R5, R3, 0x1f, RZ ;  /* 0x0000001f03057819 */ /* 0x000fe400000006ff */
[----:B------:R-:W-:Y:S02]  /*4aa0*/  LEA R4, R8, UR13, 0x4 ;  /* 0x0000000d08047c11 */ /* 0x000fe4000f8e20ff */
[----:B------:R-:W1:Y:S02]  /*4ab0*/  SYNCS.PHASECHK.TRANS64.TRYWAIT P0, [R0+URZ+0x230], R5 ;  /* 0x00023005000075a7 */ /* 0x000e6400080011ff */
[----:B-1-3--:R-:W-:Y:S05]  /*4ac0*/  @!P0 BRA `(.L_x_96) ;  /* 0x00000064005c8947 */ /* 0x00afea0003800000 */
.L_x_227:
[----:B-1----:R-:W1:Y:S01]  /*4ad0*/  LDS.128 R4, [R4+0x2c0] ;  /* 0x0002c00004047984 */ /* 0x002e620000000c00 */
[----:B------:R-:W-:Y:S02]  /*4ae0*/  VIADD R0, R0, 0x240 ;  /* 0x0000024000007836 */ /* 0x000fe40000000000 */
[----:B------:R-:W-:Y:S01]  /*4af0*/  VIADD R8, R8, 0x1 ;  /* 0x0000000108087836 */ /* 0x000fe20000000000 */
[----:B------:R-:W-:Y:S01]  /*4b00*/  @!PT LDS RZ, [RZ] ;  /* 0x00000000fffff984 */ /* 0x000fe20000000800 */
[----:B------:R-:W-:Y:S01]  /*4b10*/  @!PT LDS RZ, [RZ] ;  /* 0x00000000fffff984 */ /* 0x000fe20000000800 */
[----:B------:R-:W-:Y:S01]  /*4b20*/  @!PT LDS RZ, [RZ] ;  /* 0x00000000fffff984 */ /* 0x000fe20000000800 */
[----:B------:R-:W-:Y:S01]  /*4b30*/  @!PT LDS RZ, [RZ] ;  /* 0x00000000fffff984 */ /* 0x000fe20000000800 */
[----:B------:R2:W-:Y:S06]  /*4b40*/  MEMBAR.ALL.CTA ;  /* 0x0000000000007992 */ /* 0x0005ec0000008000 */
[----:B--2---:R-:W2:Y:S01]  /*4b50*/  FENCE.VIEW.ASYNC.S ;  /* 0x00000000000073c6 */ /* 0x004ea20000000000 */
[----:B------:R-:W-:-:S04]  /*4b60*/  PRMT R0, RZ, 0x654, R0 ;  /* 0x00000654ff007816 */ /* 0x000fc80000000000 */
[----:B--2---:R2:W-:Y:S01]  /*4b70*/  SYNCS.ARRIVE.TRANS64.RED.A1T0 RZ, [R0+URZ], RZ ;  /* 0x000000ff00ff79a7 */ /* 0x0045e200081004ff */
[----:B-1----:R-:W-:Y:S01]  /*4b80*/  LOP3.LUT P1, RZ, R6, 0x1, RZ, 0xc0, !PT ;  /* 0x0000000106ff7812 */ /* 0x002fe2000782c0ff */
[----:B--2---:R-:W-:-:S12]  /*4b90*/  BRA.U UP3, `(.L_x_97) ;  /* 0x0000000103cc7547 */ /* 0x004fd8000b800000 */
[----:B------:R-:W1:Y:S01]  /*4ba0*/  LDCU UR4, c[0x0][0x38c] ;  /* 0x00007180ff0477ac */ /* 0x000e620008000800 */
[----:B------:R-:W-:Y:S02]  /*4bb0*/  PLOP3.LUT P2, PT, PT, PT, PT, 0x80, 0x8 ;  /* 0x000000000008781c */ /* 0x000fe40003f4f070 */
[----:B------:R-:W-:Y:S01]  /*4bc0*/  SHF.L.U32 R5, R9, 0x1f, RZ ;  /* 0x0000001f09057819 */ /* 0x000fe200000006ff */
[----:B------:R-:W-:Y:S02]  /*4bd0*/  ULEA UR19, UR20, UR13, 0x3 ;  /* 0x0000000d14137291 */ /* 0x000fe4000f8e18ff */
[----:B-1----:R-:W-:-:S06]  /*4be0*/  UISETP.GE.AND UP0, UPT, UR4, 0x1, UPT ;  /* 0x000000010400788c */ /* 0x002fcc000bf06270 */
[----:B------:R-:W-:-:S05]  /*4bf0*/  PLOP3.LUT P0, PT, PT, PT, UP0, 0x80, 0x8 ;  /* 0x000000000008781c */ /* 0x000fca0003f0f008 */
[----:B------:R-:W-:-:S08]  /*4c00*/  @UP0 ULEA UR4, UR10, UR13, 0x3 ;  /* 0x0000000d0a040291 */ /* 0x000fd0000f8e18ff */
[----:B------:R-:W-:-:S04]  /*4c10*/  @P0 SHF.L.U32 R0, R2, 0x1f, RZ ;  /* 0x0000001f02000819 */ /* 0x000fc800000006ff */
[----:B------:R1:W2:Y:S01]  /*4c20*/  @P0 SYNCS.PHASECHK.TRANS64.TRYWAIT P2, [UR4], R0 ;  /* 0x00000000ff0005a7 */ /* 0x0002a20008041104 */
[----:B------:R-:W3:Y:S02]  /*4c30*/  SYNCS.PHASECHK.TRANS64.TRYWAIT P0, [UR19+0x270], R5 ;  /* 0x00027005ff0075a7 */ /* 0x000ee40008001113 */
[----:B-123--:R-:W-:Y:S05]  /*4c40*/  @!P0 BRA `(.L_x_98) ;  /* 0x0000006400108947 */ /* 0x00efea0003800000 */
.L_x_229:
[----:B------:R-:W-:Y:S01]  /*4c50*/  UMOV UR14, UR11 ;  /* 0x0000000b000e7c82 */ /* 0x000fe20008000000 */
[----:B------:R-:W-:Y:S05]  /*4c60*/  BRA.U !UP0, `(.L_x_99) ;  /* 0x0000000108887547 */ /* 0x000fea000b800000 */
[----:B------:R-:W-:Y:S02]  /*4c70*/  UIADD3 UR14, UPT, UPT, UR25, UR11, URZ ;  /* 0x0000000b190e7290 */ /* 0x000fe4000fffe0ff */
[----:B------:R-:W-:Y:S02]  /*4c80*/  ULEA UR15, UR20, UR26, 0x7 ;  /* 0x0000001a140f7291 */ /* 0x000fe4000f8e38ff */
[----:B------:R-:W-:Y:S01]  /*4c90*/  UPLOP3.LUT UP2, UPT, UPT, UPT, UPT, 0x40, 0x4 ;  /* 0x000000000004789c */ /* 0x000fe20003f4e870 */
[----:B------:R-:W-:Y:S01]  /*4ca0*/  UMOV UR12, UR21 ;  /* 0x00000015000c7c82 */ /* 0x000fe20008000000 */
[----:B------:R-:W-:-:S09]  /*4cb0*/  UMOV UR5, UR10 ;  /* 0x0000000a00057c82 */ /* 0x000fd20008000000 */
.L_x_102:
[----:B--2---:R-:W-:Y:S01]  /*4cc0*/  ULEA UR6, UR5, UR13, 0x3 ;  /* 0x0000000d05067291 */ /* 0x004fe2000f8e18ff */
[----:B---3--:R-:W-:Y:S11]  /*4cd0*/  @P2 BRA `(.L_x_100) ;  /* 0x00000000000c2947 */ /* 0x008ff60003800000 */
[----:B-1----:R-:W-:Y:S04]  /*4ce0*/  SHF.L.U32 R5, R2, 0x1f, RZ ;  /* 0x0000001f02057819 */ /* 0x002fe800000006ff */
[----:B------:R-:W1:Y:S02]  /*4cf0*/  SYNCS.PHASECHK.TRANS64.TRYWAIT P0, [UR6], R5 ;  /* 0x00000005ff0075a7 */ /* 0x000e640008001106 */
[----:B-1----:R-:W-:Y:S05]  /*4d00*/  @!P0 BRA `(.L_x_101) ;  /* 0x0000006000f88947 */ /* 0x002fea0003800000 */
.L_x_100:
[----:B------:R-:W-:Y:S01]  /*4d10*/  UISETP.NE.AND UP0, UPT, UR12, 0x1, UPT ;  /* 0x000000010c00788c */ /* 0x000fe2000bf05270 */
[----:B------:R-:W-:Y:S01]  /*4d20*/  PLOP3.LUT P2, PT, PT, PT, PT, 0x80, 0x8 ;  /* 0x000000000008781c */ /* 0x000fe20003f4f070 */
[----:B------:R-:W-:Y:S02]  /*4d30*/  UIADD3 UR4, UPT, UPT, UR5, 0x1, URZ ;  /* 0x0000000105047890 */ /* 0x000fe4000fffe0ff */
[----:B------:R-:W-:Y:S02]  /*4d40*/  ULEA UR8, UR5, UR18, 0x7 ;  /* 0x0000001205087291 */ /* 0x000fe4000f8e38ff */
[----:B------:R-:W-:Y:S01]  /*4d50*/  UISETP.NE.AND UP1, UPT, UR4, 0x20, UPT ;  /* 0x000000200400788c */ /* 0x000fe2000bf25270 */
[----:B------:R-:W-:Y:S01]  /*4d60*/  PLOP3.LUT P0, PT, PT, PT, UP0, 0x80, 0x8 ;  /* 0x000000000008781c */ /* 0x000fe20003f0f008 */
[----:B------:R-:W-:Y:S02]  /*4d70*/  UIADD3 UR11, UPT, UPT, UR11, 0x1, URZ ;  /* 0x000000010b0b7890 */ /* 0x000fe4000fffe0ff */
[----:B------:R-:W-:Y:S02]  /*4d80*/  USEL UR7, URZ, 0x1, UP1 ;  /* 0x00000001ff077887 */ /* 0x000fe40008800000 */
[----:B------:R-:W-:Y:S01]  /*4d90*/  USEL UR10, UR4, URZ, UP1 ;  /* 0x000000ff040a7287 */ /* 0x000fe20008800000 */
[----:B------:R-:W-:Y:S01]  /*4da0*/  UMOV UR9, 0xc0004010 ;  /* 0xc000401000097882 */ /* 0x000fe20000000000 */
[----:B------:R-:W-:Y:S02]  /*4db0*/  UIADD3 UR12, UPT, UPT, UR12, -0x1, URZ ;  /* 0xffffffff0c0c7890 */ /* 0x000fe4000fffe0ff */
[----:B------:R-:W-:Y:S01]  /*4dc0*/  LOP3.LUT R2, R2, UR7, RZ, 0x3c, !PT ;  /* 0x0000000702027c12 */ /* 0x000fe2000f8e3cff */
[----:B------:R-:W-:Y:S01]  /*4dd0*/  @UP0 ULEA UR4, UR10, UR13, 0x3 ;  /* 0x0000000d0a040291 */ /* 0x000fe2000f8e18ff */
[----:B------:R-:W-:Y:S02]  /*4de0*/  UMOV UR7, 0xc0004010 ;  /* 0xc000401000077882 */ /* 0x000fe40000000000 */
[----:B-1----:R-:W-:Y:S01]  /*4df0*/  @P0 SHF.L.U32 R0, R2, 0x1f, RZ ;  /* 0x0000001f02000819 */ /* 0x002fe200000006ff */
[----:B------:R-:W-:Y:S05]  /*4e00*/  UISETP.NE.AND UP0, UPT, UR11, UR14, UPT ;  /* 0x0000000e0b00728c */ /* 0x000fea000bf05270 */
[----:B------:R2:W3:Y:S01]  /*4e10*/  @P0 SYNCS.PHASECHK.TRANS64.TRYWAIT P2, [UR4], R0 ;  /* 0x00000000ff0005a7 */ /* 0x0004e20008041104 */
[----:B------:R-:W-:Y:S02]  /*4e20*/  UIADD3 UR4, UPT, UPT, UR6, 0x100, URZ ;  /* 0x0000010006047890 */ /* 0x000fe4000fffe0ff */
[----:B------:R-:W-:Y:S03]  /*4e30*/  ULEA UR6, UR5, UR17, 0x8 ;  /* 0x0000001105067291 */ /* 0x000fe6000f8e40ff */
[----:B------:R-:W-:Y:S06]  /*4e40*/  UMOV UR5, UR10 ;  /* 0x0000000a00057c82 */ /* 0x000fec0008000000 */
[----:B------:R2:W-:Y:S01]  /*4e50*/  UTCQMMA.2CTA gdesc[UR6], gdesc[UR8], tmem[UR15], tmem[UR22], idesc[UR23], UP2 ;  /* 0x00ff1608060075ea */ /* 0x0005e2000920030f */
[----:B------:R-:W-:Y:S01]  /*4e60*/  UPLOP3.LUT UP2, UPT, UPT, UPT, UPT, 0x80, 0x8 ;  /* 0x000000000008789c */ /* 0x000fe20003f4f070 */
[----:B------:R2:W-:Y:S01]  /*4e70*/  UTCBAR.2CTA.MULTICAST [UR4], URZ, UR16 ;  /* 0x000000ff040073e9 */ /* 0x0005e20008200810 */
[----:B------:R-:W-:Y:S09]  /*4e80*/  BRA.U UP0, `(.L_x_102) ;  /* 0xfffffffd008c7547 */ /* 0x000ff2000b83ffff */
.L_x_99:
[----:B--2---:R-:W-:Y:S01]  /*4e90*/  UIADD3 UR4, UPT, UPT, UR19, 0x250, URZ ;  /* 0x0000025013047890 */ /* 0x004fe2000fffe0ff */
[----:B------:R-:W-:-:S08]  /*4ea0*/  UMOV UR11, UR14 ;  /* 0x0000000e000b7c82 */ /* 0x000fd00008000000 */
[----:B------:R2:W-:Y:S01]  /*4eb0*/  UTCBAR.2CTA.MULTICAST [UR4], URZ, UR24 ;  /* 0x000000ff040073e9 */ /* 0x0005e20008200818 */
[----:B------:R-:W-:Y:S02]  /*4ec0*/  NOP ;  /* 0x0000000000007918 */ /* 0x000fe40000000000 */
.L_x_97:
[----:B--2---:R-:W-:Y:S01]  /*4ed0*/  UIADD3 UR4, UPT, UPT, UR20, 0x1, URZ ;  /* 0x0000000114047890 */ /* 0x004fe2000fffe0ff */
[----:B------:R-:W-:-:S03]  /*4ee0*/  ISETP.NE.AND P0, PT, R8, 0x2, PT ;  /* 0x000000020800780c */ /* 0x000fc60003f05270 */
[----:B------:R-:W-:Y:S01]  /*4ef0*/  UISETP.NE.AND UP0, UPT, UR4, 0x4, UPT ;  /* 0x000000040400788c */ /* 0x000fe2000bf05270 */
[----:B-1----:R-:W-:Y:S02]  /*4f00*/  SEL R0, RZ, 0x1, P0 ;  /* 0x00000001ff007807 */ /* 0x002fe40000000000 */
[----:B------:R-:W-:Y:S01]  /*4f10*/  SEL R8, R8, RZ, P0 ;  /* 0x000000ff08087207 */ /* 0x000fe20000000000 */
[----:B------:R-:W-:Y:S01]  /*4f20*/  USEL UR5, URZ, 0x1, UP0 ;  /* 0x00000001ff057887 */ /* 0x000fe20008000000 */
[----:B------:R-:W-:Y:S01]  /*4f30*/  LOP3.LUT R3, R3, R0, RZ, 0x3c, !PT ;  /* 0x0000000003037212 */ /* 0x000fe200078e3cff */
[----:B------:R-:W-:-:S04]  /*4f40*/  USEL UR20, UR4, URZ, UP0 ;  /* 0x000000ff04147287 */ /* 0x000fc80008000000 */
[----:B------:R-:W-:Y:S01]  /*4f50*/  LOP3.LUT R9, R9, UR5, RZ, 0x3c, !PT ;  /* 0x0000000509097c12 */ /* 0x000fe2000f8e3cff */
[----:B------:R-:W-:Y:S07]  /*4f60*/  @P1 BRA `(.L_x_103) ;  /* 0xfffffff800c41947 */ /* 0x000fee000383ffff */
[----:B------:R-:W1:Y:S01]  /*4f70*/  S2UR UR8, SR_CgaCtaId ;  /* 0x00000000000879c3 */ /* 0x000e620000008800 */
[----:B------:R-:W-:Y:S01]  /*4f80*/  ELECT P0, URZ, PT ;  /* 0x0000000000ff782f */ /* 0x000fe20003800000 */
[----:B------:R-:W-:Y:S01]  /*4f90*/  HFMA2 R0, -RZ, RZ, 0, 5.9604644775390625e-08 ;  /* 0x00000001ff007431 */ /* 0x000fe200000001ff */
[----:B------:R-:W-:-:S05]  /*4fa0*/  UMOV UR4, 0x40 ;  /* 0x0000004000047882 */ /* 0x000fca0000000000 */
[----:B------:R-:W-:Y:S01]  /*4fb0*/  UVIRTCOUNT.DEALLOC.SMPOOL 0x80 ;  /* 0x000000800000784c */ /* 0x000fe20000000000 */
[----:B------:R-:W-:Y:S02]  /*4fc0*/  UISETP.NE.AND UP1, UPT, UR29, URZ, UPT ;  /* 0x000000ff1d00728c */ /* 0x000fe4000bf25270 */
[----:B-1----:R-:W-:-:S09]  /*4fd0*/  ULEA UR8, UR8, UR4, 0x18 ;  /* 0x0000000408087291 */ /* 0x002fd2000f8ec0ff */
[----:B------:R1:W-:Y:S01]  /*4fe0*/  @P0 STS.U8 [UR8+0x1c], R0 ;  /* 0x00001c00ff000988 */ /* 0x0003e20008000008 */
[----:B------:R-:W-:Y:S05]  /*4ff0*/  BRA.U UP1, `(.L_x_104) ;  /* 0x0000000101a07547 */ /* 0x000fea000b800000 */
[----:B------:R-:W-:Y:S01]  /*5000*/  UIADD3 UR7, UPT, UPT, UR13, 0x270, URZ ;  /* 0x000002700d077890 */ /* 0x000fe2000fffe0ff */
[----:B------:R-:W-:-:S03]  /*5010*/  SHF.L.U32 R3, R9, 0x1f, RZ ;  /* 0x0000001f09037819 */ /* 0x000fc600000006ff */
[----:B------:R-:W-:-:S09]  /*5020*/  ULEA UR4, UR20, UR7, 0x3 ;  /* 0x0000000714047291 */ /* 0x000fd2000f8e18ff */
[----:B------:R-:W2:Y:S02]  /*5030*/  SYNCS.PHASECHK.TRANS64.TRYWAIT P0, [UR4], R3 ;  /* 0x00000003ff0075a7 */ /* 0x000ea40008001104 */
[----:B--2---:R-:W-:Y:S05]  /*5040*/  @!P0 BRA `(.L_x_105) ;  /* 0x0000006000408947 */ /* 0x004fea0003800000 */
.L_x_232:
        /* <DEDUP_REMOVED lines=9> */
.L_x_234:
        /* <DEDUP_REMOVED lines=9> */
.L_x_236:
[----:B------:R-:W-:-:S04]  /*5170*/  UIADD3 UR4, UPT, UPT, UR4, 0x1, URZ ;  /* 0x0000000104047890 */ /* 0x000fc8000fffe0ff */
[----:B------:R-:W-:-:S04]  /*5180*/  UISETP.NE.AND UP0, UPT, UR4, 0x4, UPT ;  /* 0x000000040400788c */ /* 0x000fc8000bf05270 */
[----:B------:R-:W-:Y:S02]  /*5190*/  USEL UR5, URZ, 0x1, UP0 ;  /* 0x00000001ff057887 */ /* 0x000fe40008000000 */
[----:B------:R-:W-:-:S04]  /*51a0*/  USEL UR4, UR4, URZ, UP0 ;  /* 0x000000ff04047287 */ /* 0x000fc80008000000 */
[----:B------:R-:W-:Y:S01]  /*51b0*/  ULEA UR4, UR4, UR7, 0x3 ;  /* 0x0000000704047291 */ /* 0x000fe2000f8e18ff */
[----:B-1----:R-:W-:-:S04]  /*51c0*/  LOP3.LUT R3, R2, UR5, RZ, 0x3c, !PT ;  /* 0x0000000502037c12 */ /* 0x002fc8000f8e3cff */
[----:B------:R-:W-:Y:S01]  /*51d0*/  SHF.L.U32 R3, R3, 0x1f, RZ ;  /* 0x0000001f03037819 */ /* 0x000fe200000006ff */
[----:B------:R-:W-:-:S04]  /*51e0*/  IMAD.U32 R0, RZ, RZ, UR4 ;  /* 0x00000004ff007e24 */ /* 0x000fc8000f8e00ff */
[----:B------:R1:W2:Y:S03]  /*51f0*/  SYNCS.PHASECHK.TRANS64.TRYWAIT P0, [R0+URZ], R3 ;  /* 0x00000003000075a7 */ /* 0x0002a600080011ff */
[----:B--2---:R-:W-:Y:S05]  /*5200*/  @!P0 NANOSLEEP.SYNCS 0x989680 ;  /* 0x009896800000895d */ /* 0x004fea0003900000 */
[----:B------:R-:W2:Y:S02]  /*5210*/  @!P0 SYNCS.PHASECHK.TRANS64 P0, [R0+URZ], R3 ;  /* 0x00000003000085a7 */ /* 0x000ea400080010ff */
[----:B--2---:R-:W-:Y:S05]  /*5220*/  @P0 BRA `(.L_x_108) ;  /* 0x0000000000200947 */ /* 0x004fea0003800000 */
.L_x_109:
[----:B--2---:R2:W4:Y:S02]  /*5230*/  SYNCS.PHASECHK.TRANS64.TRYWAIT P0, [R0+URZ], R3 ;  /* 0x00000003000075a7 */ /* 0x00452400080011ff */
[----:B----4-:R-:W-:Y:S05]  /*5240*/  @!P0 NANOSLEEP.SYNCS 0x989680 ;  /* 0x009896800000895d */ /* 0x010fea0003900000 */
[----:B------:R-:W4:Y:S02]  /*5250*/  @!P0 SYNCS.PHASECHK.TRANS64 P0, [R0+URZ], R3 ;  /* 0x00000003000085a7 */ /* 0x000f2400080010ff */
[----:B----4-:R-:W-:Y:S05]  /*5260*/  @!P0 BRA `(.L_x_109) ;  /* 0xfffffffc00f08947 */ /* 0x010fea000383ffff */
[----:B------:R-:W-:Y:S05]  /*5270*/  BRA `(.L_x_108) ;  /* 0x00000000000c7947 */ /* 0x000fea0003800000 */
.L_x_104:
[----:B------:R-:W-:-:S04]  /*5280*/  UIADD3 UR4, UPT, UPT, UR13, 0x2b0, URZ ;  /* 0x000002b00d047890 */ /* 0x000fc8000fffe0ff */
[----:B------:R-:W-:-:S09]  /*5290*/  UPRMT UR4, UR30, 0x654, UR4 ;  /* 0x000006541e047896 */ /* 0x000fd20008000004 */
[----:B------:R-:W-:Y:S03]  /*52a0*/  SYNCS.ARRIVE.TRANS64.RED.A1T0 RZ, [UR4], RZ ;  /* 0x000000ffffff79a7 */ /* 0x000fe60008100404 */
.L_x_108:
[----:B-12---:R-:W-:Y:S01]  /*52b0*/  SHF.L.U32 R3, RZ, 0x1f, RZ ;  /* 0x0000001fff037819 */ /* 0x006fe200000006ff */
[----:B------:R-:W-:Y:S01]  /*52c0*/  UIADD3 UR4, UPT, UPT, UR13, 0x2b0, URZ ;  /* 0x000002b00d047890 */ /* 0x000fe2000fffe0ff */
[----:B------:R-:W-:Y:S02]  /*52d0*/  PLOP3.LUT P0, PT, PT, PT, UP1, 0x80, 0x8 ;  /* 0x000000000008781c */ /* 0x000fe40003f0f018 */
[----:B------:R-:W1:Y:S02]  /*52e0*/  SYNCS.PHASECHK.TRANS64.TRYWAIT P1, [UR13+0x2b0], R3 ;  /* 0x0002b003ff0075a7 */ /* 0x000e64000802110d */
[----:B-1----:R-:W-:Y:S09]  /*52f0*/  @!P1 BRA `(.L_x_110) ;  /* 0x0000005c00dc9947 */ /* 0x002ff20003800000 */
.L_x_238:
[----:B------:R-:W-:Y:S01]  /*5300*/  @!UP1 UPRMT UR4, UR30, 0x654, UR4 ;  /* 0x000006541e049896 */ /* 0x000fe20008000004 */
[----:B------:R-:W-:Y:S01]  /*5310*/  UMOV UR5, 0xffff ;  /* 0x0000ffff00057882 */ /* 0x000fe20000000000 */
[----:B------:R-:W-:-:S07]  /*5320*/  UMOV UR6, 0x1 ;  /* 0x0000000100067882 */ /* 0x000fce0000000000 */
[----:B------:R-:W-:Y:S01]  /*5330*/  @!P0 SYNCS.ARRIVE.TRANS64.RED.A1T0 RZ, [UR4], RZ ;  /* 0x000000ffffff89a7 */ /* 0x000fe20008100404 */
[----:B------:R-:W-:Y:S01]  /*5340*/  NOP ;  /* 0x0000000000007918 */ /* 0x000fe20000000000 */
[----:B-1----:R-:W1:Y:S01]  /*5350*/  LDS R0, [UR8+0x14] ;  /* 0x00001408ff007984 */ /* 0x002e620008000800 */
[----:B------:R-:W-:-:S04]  /*5360*/  ULOP3.LUT UR4, UR26, 0xffff, URZ, 0xc0, !UPT ;  /* 0x0000ffff1a047892 */ /* 0x000fc8000f8ec0ff */
[----:B------:R-:W-:-:S04]  /*5370*/  USHF.R.U32.HI UR4, URZ, 0x5, UR4 ;  /* 0x00000005ff047899 */ /* 0x000fc80008011604 */
[----:B------:R-:W-:Y:S02]  /*5380*/  USHF.L.U32 UR5, UR5, UR4, URZ ;  /* 0x0000000405057299 */ /* 0x000fe400080006ff */
[----:B------:R-:W-:-:S04]  /*5390*/  USHF.L.U32 UR4, UR6, UR4, URZ ;  /* 0x0000000406047299 */ /* 0x000fc800080006ff */
[----:B-1----:R-:W-:-:S04]  /*53a0*/  LOP3.LUT R0, R0, UR5, RZ, 0xc0, !PT ;  /* 0x0000000500007c12 */ /* 0x002fc8000f8ec0ff */
[----:B------:R-:W-:-:S13]  /*53b0*/  ISETP.NE.AND P0, PT, R0, UR5, PT ;  /* 0x0000000500007c0c */ /* 0x000fda000bf05270 */
[----:B------:R-:W-:Y:S05]  /*53c0*/  @P0 BRA `(.L_x_111) ;  /* 0x0000000000580947 */ /* 0x000fea0003800000 */
[----:B------:R-:W1:Y:S02]  /*53d0*/  LDS R0, [UR8+0x18] ;  /* 0x00001808ff007984 */ /* 0x000e640008000800 */
[----:B-1----:R-:W-:-:S04]  /*53e0*/  LOP3.LUT R0, R0, UR4, RZ, 0xc0, !PT ;  /* 0x0000000400007c12 */ /* 0x002fc8000f8ec0ff */
[----:B------:R-:W-:-:S13]  /*53f0*/  ISETP.NE.AND P0, PT, R0, UR4, PT ;  /* 0x0000000400007c0c */ /* 0x000fda000bf05270 */
[----:B------:R-:W-:Y:S05]  /*5400*/  @P0 BRA `(.L_x_112) ;  /* 0x00000000003c0947 */ /* 0x000fea0003800000 */
[----:B------:R-:W1:Y:S01]  /*5410*/  S2R R2, SR_LANEID ;  /* 0x0000000000027919 */ /* 0x000e620000000000 */
[----:B------:R-:W-:Y:S01]  /*5420*/  ULOP3.LUT UR5, URZ, UR5, URZ, 0x33, !UPT ;  /* 0x00000005ff057292 */ /* 0x000fe2000f8e33ff */
[----:B------:R-:W-:Y:S01]  /*5430*/  LOP3.LUT R4, RZ, UR4, RZ, 0x33, !PT ;  /* 0x00000004ff047c12 */ /* 0x000fe2000f8e33ff */
[----:B------:R-:W-:Y:S02]  /*5440*/  VOTEU.ANY UR4, UPT, PT ;  /* 0x0000000000047886 */ /* 0x000fe400038e0100 */
[----:B------:R-:W-:Y:S01]  /*5450*/  UFLO.U32 UR4, UR4 ;  /* 0x00000004000472bd */ /* 0x000fe200080e0000 */
[----:B------:R-:W2:Y:S01]  /*5460*/  REDUX UR6, R4 ;  /* 0x00000000040673c4 */ /* 0x000ea20000000000 */
[----:B------:R-:W-:-:S06]  /*5470*/  IMAD.U32 R0, RZ, RZ, UR5 ;  /* 0x00000005ff007e24 */ /* 0x000fcc000f8e00ff */
[----:B------:R4:W-:Y:S01]  /*5480*/  UTCATOMSWS.AND URZ, UR5 ;  /* 0x0000000500ff79e3 */ /* 0x0009e20008000000 */
[----:B------:R-:W3:Y:S01]  /*5490*/  REDUX UR7, R0 ;  /* 0x00000000000773c4 */ /* 0x000ee20000000000 */
[----:B-1----:R-:W-:Y:S01]  /*54a0*/  ISETP.EQ.U32.AND P0, PT, R2, UR4, PT ;  /* 0x0000000402007c0c */ /* 0x002fe2000bf02070 */
[----:B--2---:R-:W-:Y:S01]  /*54b0*/  IMAD.U32 R2, RZ, RZ, UR6 ;  /* 0x00000006ff027e24 */ /* 0x004fe2000f8e00ff */
[----:B---3--:R-:W-:-:S11]  /*54c0*/  MOV R3, UR7 ;  /* 0x0000000700037c02 */ /* 0x008fd60008000f00 */
[----:B------:R4:W-:Y:S04]  /*54d0*/  @P0 ATOMS.AND RZ, [UR8+0x14], R3 ;  /* 0x00001403ffff098c */ /* 0x0009e8000a800008 */
[----:B------:R4:W-:Y:S01]  /*54e0*/  @P0 ATOMS.AND RZ, [UR8+0x18], R2 ;  /* 0x00001802ffff098c */ /* 0x0009e2000a800008 */
[----:B------:R-:W-:Y:S05]  /*54f0*/  BRA `(.L_x_113) ;  /* 0x0000000000147947 */ /* 0x000fea0003800000 */
.L_x_112:
[----:B------:R-:W-:Y:S02]  /*5500*/  MOV R2, 0x5520 ;  /* 0x0000552000027802 */ /* 0x000fe40000000f00 */
[----:B---3-5:R-:W-:Y:S05]  /*5510*/  CALL.REL.NOINC `($__internal_0_$__cuda_sm10x_tcgen05_guardrail_trap_col_being_dealloced_not_returned_by_alloc) ;  /* 0x0000006000307944 */ /* 0x028fea0003c00000 */
[----:B------:R-:W-:Y:S05]  /*5520*/  BRA `(.L_x_113) ;  /* 0x0000000000087947 */ /* 0x000fea0003800000 */
.L_x_111:
[----:B------:R-:W-:Y:S02]  /*5530*/  MOV R2, 0x5550 ;  /* 0x0000555000027802 */ /* 0x000fe40000000f00 */
[----:B---3-5:R-:W-:Y:S05]  /*5540*/  CALL.REL.NOINC `($__internal_2_$__cuda_sm10x_tcgen05_guardrail_trap_unallocated_columns_being_dealloced) ;  /* 0x00000060003c7944 */ /* 0x028fea0003c00000 */
.L_x_113:
[----:B------:R-:W-:Y:S01]  /*5550*/  NOP ;  /* 0x0000000000007918 */ /* 0x000fe20000000000 */
[----:B----4-:R-:W-:Y:S05]  /*5560*/  EXIT ;  /* 0x000000000000794d */ /* 0x010fea0003800000 */
.L_x_84:
[----:B------:R-:W-:-:S09]  /*5570*/  UISETP.NE.OR UP0, UPT, UR13, 0x3, !UP3 ;  /* 0x000000030d00788c */ /* 0x000fd2000df05670 */
[----:B------:R-:W-:Y:S05]  /*5580*/  BRA.U UP0, `(.L_x_114) ;  /* 0x0000000d007c7547 */ /* 0x000fea000b800000 */
[----:B------:R-:W1:Y:S01]  /*5590*/  LDCU UR32, c[0x0][0x370] ;  /* 0x00006e00ff2077ac */ /* 0x000e620008000800 */
[----:B------:R-:W2:Y:S01]  /*55a0*/  LDC.64 R16, c[0x0][0x348] ;  /* 0x0000d200ff107b82 */ /* 0x000ea20000000a00 */
[----:B------:R-:W-:Y:S02]  /*55b0*/  HFMA2 R13, -RZ, RZ, 0, 0 ;  /* 0x00000000ff0d7431 */ /* 0x000fe400000001ff */
[----:B------:R-:W-:Y:S01]  /*55c0*/  IMAD.MOV.U32 R15, RZ, RZ, 0x1 ;  /* 0x00000001ff0f7424 */ /* 0x000fe200078e00ff */
[----:B------:R-:W1:Y:S01]  /*55d0*/  LDCU.128 UR28, c[0x0][0xb10] ;  /* 0x00016200ff1c77ac */ /* 0x000e620008000c00 */
[----:B------:R-:W-:Y:S01]  /*55e0*/  IMAD.MOV.U32 R14, RZ, RZ, RZ ;  /* 0x000000ffff0e7224 */ /* 0x000fe200078e00ff */
[----:B------:R-:W-:Y:S01]  /*55f0*/  MOV R7, 0x2000 ;  /* 0x0000200000077802 */ /* 0x000fe20000000f00 */
[----:B------:R-:W3:Y:S01]  /*5600*/  LDCU UR27, c[0x0][0x374] ;  /* 0x00006e80ff1b77ac */ /* 0x000ee20008000800 */
[----:B------:R-:W4:Y:S01]  /*5610*/  LDC.64 R2, c[0x0][0x888] ;  /* 0x00022200ff027b82 */ /* 0x000f220000000a00 */
[----:B------:R-:W3:Y:S01]  /*5620*/  LDCU UR15, c[0x0][0xb0c] ;  /* 0x00016180ff0f77ac */ /* 0x000ee20008000800 */
[----:B------:R-:W2:Y:S06]  /*5630*/  LDCU UR38, c[0x0][0xb20] ;  /* 0x00016400ff2677ac */ /* 0x000eac0008000800 */
[----:B------:R-:W4:Y:S01]  /*5640*/  LDC.64 R4, c[0x0][0x890] ;  /* 0x00022400ff047b82 */ /* 0x000f220000000a00 */
[----:B------:R-:W2:Y:S01]  /*5650*/  LDCU UR4, c[0x0][0xb30] ;  /* 0x00016600ff0477ac */ /* 0x000ea20008000800 */
[----:B------:R-:W-:Y:S01]  /*5660*/  UMOV UR21, 0x400 ;  /* 0x0000040000157882 */ /* 0x000fe20000000000 */
[----:B-1----:R-:W-:-:S02]  /*5670*/  UIMAD.WIDE.U32 UR6, UR32, UR28, URZ ;  /* 0x0000001c200672a5 */ /* 0x002fc4000f8e00ff */
[----:B---3--:R-:W-:Y:S02]  /*5680*/  UIMAD.WIDE.U32 UR8, UR27, UR31, URZ ;  /* 0x0000001f1b0872a5 */ /* 0x008fe4000f8e00ff */
[----:B------:R-:W-:Y:S02]  /*5690*/  ULEA UR21, UR48, UR21, 0x18 ;  /* 0x0000001530157291 */ /* 0x000fe4000f8ec0ff */
[----:B------:R-:W-:Y:S02]  /*56a0*/  UPLOP3.LUT UP3, UPT, UPT, UPT, UPT, 0x40, 0x4 ;  /* 0x000000000004789c */ /* 0x000fe40003f6e870 */
[----:B------:R-:W-:Y:S02]  /*56b0*/  UIADD3 UR33, UPT, UPT, UR21, 0x208, URZ ;  /* 0x0000020815217890 */ /* 0x000fe4000fffe0ff */
[----:B------:R-:W-:Y:S01]  /*56c0*/  UIADD3 UR17, UPT, UPT, UR21, 0x200, URZ ;  /* 0x0000020015117890 */ /* 0x000fe2000fffe0ff */
[----:B------:R-:W-:Y:S01]  /*56d0*/  UMOV UR6, UR7 ;  /* 0x0000000700067c82 */ /* 0x000fe20008000000 */
[----:B------:R-:W-:Y:S01]  /*56e0*/  UMOV UR35, UR9 ;  /* 0x0000000900237c82 */ /* 0x000fe20008000000 */
[----:B------:R-:W-:-:S02]  /*56f0*/  UISETP.GE.AND UP0, UPT, UR42, 0x1, UPT ;  /* 0x000000012a00788c */ /* 0x000fc4000bf06270 */
[----:B------:R-:W-:Y:S01]  /*5700*/  UISETP.NE.AND UP4, UPT, UR42, 0x1, UPT ;  /* 0x000000012a00788c */ /* 0x000fe2000bf85270 */
[----:B------:R-:W1:Y:S01]  /*5710*/  LDCU.64 UR22, c[0x0][0xb28] ;  /* 0x00016500ff1677ac */ /* 0x000e620008000a00 */
[----:B------:R-:W-:Y:S02]  /*5720*/  UISETP.NE.AND UP6, UPT, UR15, 0x1, UPT ;  /* 0x000000010f00788c */ /* 0x000fe4000bfc5270 */
[----:B------:R-:W-:Y:S02]  /*5730*/  UISETP.NE.AND UP5, UPT, UR30, 0x1, UPT ;  /* 0x000000011e00788c */ /* 0x000fe4000bfa5270 */
[----:B------:R-:W-:Y:S02]  /*5740*/  UPRMT UR33, UR48, 0x654, UR33 ;  /* 0x0000065430217896 */ /* 0x000fe40008000021 */
[----:B------:R-:W-:Y:S02]  /*5750*/  USHF.R.U32.HI UR37, URZ, UR29, UR6 ;  /* 0x0000001dff257299 */ /* 0x000fe40008011606 */
[----:B------:R-:W-:-:S02]  /*5760*/  UPRMT UR34, UR48, 0x654, UR17 ;  /* 0x0000065430227896 */ /* 0x000fc40008000011 */
[----:B--2---:R-:W-:Y:S02]  /*5770*/  USHF.R.U32.HI UR35, URZ, UR38, UR35 ;  /* 0x00000026ff237299 */ /* 0x004fe40008011623 */
[----:B------:R-:W-:-:S11]  /*5780*/  UISETP.NE.AND UP2, UPT, UR4, 0x1, UPT ;  /* 0x000000010400788c */ /* 0x000fd6000bf45270 */
.L_x_123:
[C---:B------:R-:W-:Y:S02]  /*5790*/  LEA R12, R14.reuse, UR21, 0x3 ;  /* 0x000000150e0c7c11 */ /* 0x040fe4000f8e18ff */
[----:B------:R-:W-:Y:S02]  /*57a0*/  SHF.L.U32 R9, R13, 0x1f, RZ ;  /* 0x0000001f0d097819 */ /* 0x000fe400000006ff */
[----:B------:R-:W-:Y:S02]  /*57b0*/  LEA R10, R14, UR21, 0x4 ;  /* 0x000000150e0a7c11 */ /* 0x000fe4000f8e20ff */
[----:B--2---:R-:W2:Y:S02]  /*57c0*/  SYNCS.PHASECHK.TRANS64.TRYWAIT P0, [R12+URZ+0x230], R9 ;  /* 0x000230090c0075a7 */ /* 0x004ea400080011ff */
[----:B--2---:R-:W-:Y:S05]  /*57d0*/  @!P0 BRA `(.L_x_115) ;  /* 0x0000005800bc8947 */ /* 0x004fea0003800000 */
.L_x_239:
[----:B--2---:R-:W2:Y:S01]  /*57e0*/  LDS.128 R8, [R10+0x2c0] ;  /* 0x0002c0000a087984 */ /* 0x004ea20000000c00 */
[----:B------:R-:W-:Y:S01]  /*57f0*/  UISETP.GE.AND UP0, UPT, UR42, 0x1, UPT ;  /* 0x000000012a00788c */ /* 0x000fe2000bf06270 */
[----:B------:R-:W-:Y:S01]  /*5800*/  @!PT LDS RZ, [RZ] ;  /* 0x00000000fffff984 */ /* 0x000fe20000000800 */
[----:B------:R-:W-:Y:S01]  /*5810*/  @!PT LDS RZ, [RZ] ;  /* 0x00000000fffff984 */ /* 0x000fe20000000800 */
[----:B------:R-:W-:Y:S01]  /*5820*/  @!PT LDS RZ, [RZ] ;  /* 0x00000000fffff984 */ /* 0x000fe20000000800 */
[----:B------:R-:W-:Y:S01]  /*5830*/  @!PT LDS RZ, [RZ] ;  /* 0x00000000fffff984 */ /* 0x000fe20000000800 */
[----:B------:R3:W-:Y:S06]  /*5840*/  MEMBAR.ALL.CTA ;  /* 0x0000000000007992 */ /* 0x0007ec0000008000 */
[----:B---3--:R-:W3:Y:S01]  /*5850*/  FENCE.VIEW.ASYNC.S ;  /* 0x00000000000073c6 */ /* 0x008ee20000000000 */
[----:B--2---:R-:W-:Y:S11]  /*5860*/  LOP3.LUT P0, RZ, R10, 0x1, RZ, 0xc0, !PT ;  /* 0x000000010aff7812 */ /* 0x004ff6000780c0ff */
[----:B------:R-:W-:Y:S02]  /*5870*/  @!UPT UIADD3 URZ, UPT, UPT, URZ, URZ, URZ ;  /* 0x000000fffffff290 */ /* 0x000fe4000fffe0ff */
[----:B---3--:R-:W-:Y:S01]  /*5880*/  VOTEU.ANY UP1, P0 ;  /* 0x0000000000ff7886 */ /* 0x008fe20000020100 */
[----:B------:R-:W-:Y:S11]  /*5890*/  PLOP3.LUT P0, PT, PT, PT, UP1, 0x80, 0x8 ;  /* 0x000000000008781c */ /* 0x000ff60003f0f018 */
[----:B------:R-:W-:Y:S02]  /*58a0*/  @!UPT UIADD3 URZ, UPT, UPT, URZ, URZ, URZ ;  /* 0x000000fffffff290 */ /* 0x000fe4000fffe0ff */
[----:B------:R-:W-:Y:S02]  /*58b0*/  @P0 SHF.R.U32.HI R0, RZ, 0x10, R9 ;  /* 0x00000010ff000819 */ /* 0x000fe40000011609 */
[----:B------:R-:W-:Y:S02]  /*58c0*/  @P0 MOV R6, R8 ;  /* 0x0000000800060202 */ /* 0x000fe40000000f00 */
[----:B------:R-:W-:Y:S01]  /*58d0*/  @P0 R2UR UR4, R0 ;  /* 0x00000000000402ca */ /* 0x000fe200000e0000 */
[----:B------:R-:W-:Y:S01]  /*58e0*/  VIADD R0, R12, 0x240 ;  /* 0x000002400c007836 */ /* 0x000fe20000000000 */
[----:B------:R-:W-:Y:S02]  /*58f0*/  @P0 LOP3.LUT R8, R9, 0xffff, RZ, 0xc0, !PT ;  /* 0x0000ffff09080812 */ /* 0x000fe400078ec0ff */
[----:B------:R-:W-:Y:S02]  /*5900*/  @P0 R2UR UR6, R6 ;  /* 0x00000000060602ca */ /* 0x000fe400000e0000 */
[----:B------:R-:W-:Y:S02]  /*5910*/  PRMT R0, RZ, 0x654, R0 ;  /* 0x00000654ff007816 */ /* 0x000fe40000000000 */
[----:B------:R-:W-:Y:S02]  /*5920*/  @P0 R2UR UR5, R8 ;  /* 0x00000000080502ca */ /* 0x000fe400000e0000 */
[----:B------:R2:W-:Y:S03]  /*5930*/  SYNCS.ARRIVE.TRANS64.RED.A1T0 RZ, [R0+URZ], RZ ;  /* 0x000000ff00ff79a7 */ /* 0x0005e600081004ff */
[----:B------:R-:W-:Y:S04]  /*5940*/  @UP1 UMOV UR26, UR4 ;  /* 0x00000004001a1c82 */ /* 0x000fe80008000000 */
[----:B------:R-:W-:Y:S04]  /*5950*/  @UP1 UMOV UR14, UR6 ;  /* 0x00000006000e1c82 */ /* 0x000fe80008000000 */
[----:B------:R-:W-:Y:S01]  /*5960*/  @UP1 UMOV UR13, UR5 ;  /* 0x00000005000d1c82 */ /* 0x000fe20008000000 */
[----:B------:R-:W-:Y:S05]  /*5970*/  BRA.U !UP0, `(.L_x_116) ;  /* 0x0000000108a47547 */ /* 0x000fea000b800000 */
[----:B------:R-:W-:Y:S02]  /*5980*/  UIMAD.WIDE.U32 UR8, UR13, UR31, URZ ;  /* 0x0000001f0d0872a5 */ /* 0x000fe4000f8e00ff */
[----:B------:R-:W-:Y:S02]  /*5990*/  UIMAD.WIDE.U32 UR10, UR14, UR28, URZ ;  /* 0x0000001c0e0a72a5 */ /* 0x000fe4000f8e00ff */
[----:B------:R-:W-:Y:S02]  /*59a0*/  USEL UR4, UR27, UR35, !UP5 ;  /* 0x000000231b047287 */ /* 0x000fe4000e800000 */
[----:B------:R-:W-:Y:S02]  /*59b0*/  USEL UR7, UR32, UR37, !UP6 ;  /* 0x0000002520077287 */ /* 0x000fe4000f000000 */
[----:B-1----:R-:W-:Y:S02]  /*59c0*/  UIMAD.WIDE.U32 UR18, UR4, UR22, URZ ;  /* 0x00000016041272a5 */ /* 0x002fe4000f8e00ff */
[----:B------:R-:W-:Y:S01]  /*59d0*/  UIMAD.WIDE.U32 UR24, UR7, UR22, URZ ;  /* 0x00000016071872a5 */ /* 0x000fe2000f8e00ff */
[----:B------:R-:W-:Y:S02]  /*59e0*/  UMOV UR5, UR9 ;  /* 0x0000000900057c82 */ /* 0x000fe40008000000 */
[----:B------:R-:W-:Y:S03]  /*59f0*/  USHF.R.U32.HI UR6, URZ, UR38, UR5 ;  /* 0x00000026ff067299 */ /* 0x000fe60008011605 */
[----:B------:R-:W-:Y:S01]  /*5a00*/  UMOV UR5, UR11 ;  /* 0x0000000b00057c82 */ /* 0x000fe20008000000 */
[----:B------:R-:W-:Y:S02]  /*5a10*/  USEL UR6, UR13, UR6, !UP5 ;  /* 0x000000060d067287 */ /* 0x000fe4000e800000 */
[----:B------:R-:W-:Y:S02]  /*5a20*/  USHF.R.U32.HI UR8, URZ, UR29, UR5 ;  /* 0x0000001dff087299 */ /* 0x000fe40008011605 */
[----:B------:R-:W-:Y:S01]  /*5a30*/  UIMAD.WIDE.U32 UR10, UR6, UR22, URZ ;  /* 0x00000016060a72a5 */ /* 0x000fe2000f8e00ff */
[----:B------:R-:W-:Y:S02]  /*5a40*/  UMOV UR5, UR19 ;  /* 0x0000001300057c82 */ /* 0x000fe40008000000 */
[----:B------:R-:W-:Y:S03]  /*5a50*/  @UP4 USHF.R.U32.HI UR4, URZ, UR23, UR5 ;  /* 0x00000017ff044299 */ /* 0x000fe60008011605 */
[----:B------:R-:W-:Y:S01]  /*5a60*/  UMOV UR5, UR25 ;  /* 0x0000001900057c82 */ /* 0x000fe20008000000 */
[----:B------:R-:W-:Y:S02]  /*5a70*/  UIMAD UR4, UR42, UR4, URZ ;  /* 0x000000042a0472a4 */ /* 0x000fe4000f8e02ff */
[----:B------:R-:W-:Y:S02]  /*5a80*/  @UP4 USHF.R.U32.HI UR7, URZ, UR23, UR5 ;  /* 0x00000017ff074299 */ /* 0x000fe40008011605 */
[----:B------:R-:W-:Y:S02]  /*5a90*/  USEL UR5, UR14, UR8, !UP6 ;  /* 0x000000080e057287 */ /* 0x000fe4000f000000 */
[----:B------:R-:W-:Y:S02]  /*5aa0*/  UIMAD UR8, UR42, UR7, URZ ;  /* 0x000000072a0872a4 */ /* 0x000fe4000f8e02ff */
[----:B------:R-:W-:Y:S03]  /*5ab0*/  UISETP.GE.AND UP0, UPT, UR6, UR4, UPT ;  /* 0x000000040600728c */ /* 0x000fe6000bf06270 */
[----:B------:R-:W-:Y:S01]  /*5ac0*/  UMOV UR4, UR11 ;  /* 0x0000000b00047c82 */ /* 0x000fe20008000000 */
[----:B------:R-:W-:Y:S02]  /*5ad0*/  UISETP.GE.OR UP0, UPT, UR5, UR8, UP0 ;  /* 0x000000080500728c */ /* 0x000fe40008706670 */
[----:B------:R-:W-:Y:S02]  /*5ae0*/  USHF.R.U32.HI UR4, URZ, UR23, UR4 ;  /* 0x00000017ff047299 */ /* 0x000fe40008011604 */
[----:B------:R-:W-:Y:S02]  /*5af0*/  UIMAD.WIDE.U32 UR8, UR5, UR22, URZ ;  /* 0x00000016050872a5 */ /* 0x000fe4000f8e00ff */
[----:B------:R-:W-:Y:S04]  /*5b00*/  USEL UR10, UR6, UR4, !UP4 ;  /* 0x00000004060a7287 */ /* 0x000fe8000e000000 */
[----:B------:R-:W-:Y:S01]  /*5b10*/  UIADD3 UR11, UPT, UPT, -UR10, URZ, URZ ;  /* 0x000000ff0a0b7290 */ /* 0x000fe2000fffe1ff */
[----:B------:R-:W-:Y:S02]  /*5b20*/  @!UP0 UMOV UR4, UR9 ;  /* 0x0000000900048c82 */ /* 0x000fe40008000000 */
[----:B------:R-:W-:Y:S02]  /*5b30*/  @!UP0 USHF.R.U32.HI UR4, URZ, UR23, UR4 ;  /* 0x00000017ff048299 */ /* 0x000fe40008011604 */
[----:B------:R-:W-:Y:S02]  /*5b40*/  UIMAD UR8, UR42, UR11, UR6 ;  /* 0x0000000b2a0872a4 */ /* 0x000fe4000f8e0206 */
[----:B------:R-:W-:Y:S04]  /*5b50*/  @!UP0 USEL UR4, UR5, UR4, !UP4 ;  /* 0x0000000405048287 */ /* 0x000fe8000e000000 */
[----:B------:R-:W-:Y:S02]  /*5b60*/  @!UP0 UIMAD UR8, UR7, UR8, UR4 ;  /* 0x00000008070882a4 */ /* 0x000fe4000f8e0204 */
[----:B------:R-:W-:Y:S02]  /*5b70*/  @!UP0 UIADD3 UR9, UPT, UPT, UR10, -UR4, URZ ;  /* 0x800000040a098290 */ /* 0x000fe4000fffe0ff */
[----:B------:R-:W-:Y:S02]  /*5b80*/  UIADD3 UR4, UPT, UPT, -UR5, URZ, URZ ;  /* 0x000000ff05047290 */ /* 0x000fe4000fffe1ff */
[----:B------:R-:W-:Y:S02]  /*5b90*/  UIADD3 UR7, UPT, UPT, -UR6, URZ, URZ ;  /* 0x000000ff06077290 */ /* 0x000fe4000fffe1ff */
[----:B------:R-:W-:Y:S02]  /*5ba0*/  @!UP0 UIMAD UR6, UR9, UR42, UR5 ;  /* 0x0000002a090682a4 */ /* 0x000fe4000f8e0205 */
[----:B------:R-:W-:Y:S02]  /*5bb0*/  UIMAD UR14, UR15, UR4, UR14 ;  /* 0x000000040f0e72a4 */ /* 0x000fe4000f8e020e */
[----:B------:R-:W-:Y:S01]  /*5bc0*/  UIMAD UR13, UR30, UR7, UR13 ;  /* 0x000000071e0d72a4 */ /* 0x000fe2000f8e020d */
[----:B------:R-:W-:Y:S02]  /*5bd0*/  @!UP0 UMOV UR5, UR8 ;  /* 0x0000000800058c82 */ /* 0x000fe40008000000 */
[----:B------:R-:W-:Y:S02]  /*5be0*/  UIMAD UR14, UR5, UR15, UR14 ;  /* 0x0000000f050e72a4 */ /* 0x000fe4000f8e020e */
[----:B------:R-:W-:Y:S11]  /*5bf0*/  UIMAD UR13, UR6, UR30, UR13 ;  /* 0x0000001e060d72a4 */ /* 0x000ff6000f8e020d */
[----:B------:R-:W-:Y:S01]  /*5c00*/  @!UPT UIADD3 URZ, UPT, UPT, URZ, URZ, URZ ;  /* 0x000000fffffff290 */ /* 0x000fe2000fffe0ff */
.L_x_116:
[----:B------:R-:W3:Y:S01]  /*5c10*/  @!UP2 LDCU.128 UR8, c[0x0][0xb10] ;  /* 0x00016200ff08a7ac */ /* 0x000ee20008000c00 */
[C---:B----4-:R-:W-:Y:S02]  /*5c20*/  ISETP.NE.U32.AND P1, PT, R4.reuse, RZ, PT ;  /* 0x000000ff0400720c */ /* 0x050fe40003f25070 */
[----:B------:R-:W-:Y:S02]  /*5c30*/  ISETP.NE.U32.AND P0, PT, R4, RZ, PT ;  /* 0x000000ff0400720c */ /* 0x000fe40003f05070 */
[C---:B------:R-:W-:Y:S02]  /*5c40*/  ISETP.NE.AND.EX P1, PT, R5.reuse, RZ, PT, P1 ;  /* 0x000000ff0500720c */ /* 0x040fe40003f25310 */
[----:B------:R-:W-:Y:S01]  /*5c50*/  ISETP.NE.AND.EX P0, PT, R5, RZ, PT, P0 ;  /* 0x000000ff0500720c */ /* 0x000fe20003f05300 */
[----:B------:R-:W4:Y:S01]  /*5c60*/  @!UP2 LDCU UR5, c[0x0][0xb0c] ;  /* 0x00016180ff05a7ac */ /* 0x000f220008000800 */
[----:B------:R-:W-:Y:S01]  /*5c70*/  SHF.L.U32 R9, R15, 0x1f, RZ ;  /* 0x0000001f0f097819 */ /* 0x000fe200000006ff */
[----:B------:R-:W-:Y:S02]  /*5c80*/  USHF.L.U32 UR19, UR16, 0x7, URZ ;  /* 0x0000000710137899 */ /* 0x000fe400080006ff */
[----:B------:R-:W-:Y:S02]  /*5c90*/  USHF.L.U32 UR18, UR20, 0x7, URZ ;  /* 0x0000000714127899 */ /* 0x000fe400080006ff */
[----:B---3--:R-:W-:Y:S07]  /*5ca0*/  UIMAD.WIDE.U32 UR6, UR14, UR8, URZ ;  /* 0x000000080e0672a5 */ /* 0x008fee000f8e00ff */
[----:B------:R-:W-:Y:S01]  /*5cb0*/  @!UP2 UMOV UR4, UR7 ;  /* 0x000000070004ac82 */ /* 0x000fe20008000000 */
[----:B----4-:R-:W-:Y:S02]  /*5cc0*/  @!UP2 UISETP.NE.AND UP0, UPT, UR5, 0x1, UPT ;  /* 0x000000010500a88c */ /* 0x010fe4000bf05270 */
[----:B------:R-:W-:Y:S02]  /*5cd0*/  @!UP2 USHF.R.U32.HI UR4, URZ, UR9, UR4 ;  /* 0x00000009ff04a299 */ /* 0x000fe40008011604 */
[----:B------:R-:W-:Y:S02]  /*5ce0*/  UIMAD.WIDE.U32 UR6, UR13, UR11, URZ ;  /* 0x0000000b0d0672a5 */ /* 0x000fe4000f8e00ff */
[----:B------:R-:W-:Y:S02]  /*5cf0*/  @!UP2 USEL UR8, UR14, UR4, !UP0 ;  /* 0x000000040e08a287 */ /* 0x000fe4000c000000 */
[----:B------:R-:W-:Y:S03]  /*5d00*/  @!UP2 UISETP.NE.AND UP0, UPT, UR10, 0x1, UPT ;  /* 0x000000010a00a88c */ /* 0x000fe6000bf05270 */
[----:B------:R-:W-:Y:S02]  /*5d10*/  @!UP2 UMOV UR6, UR7 ;  /* 0x000000070006ac82 */ /* 0x000fe40008000000 */
[----:B------:R-:W3:Y:S02]  /*5d20*/  @!UP2 LDCU UR4, c[0x0][0xb20] ;  /* 0x00016400ff04a7ac */ /* 0x000ee40008000800 */
[----:B---3--:R-:W-:Y:S04]  /*5d30*/  @!UP2 USHF.R.U32.HI UR6, URZ, UR4, UR6 ;  /* 0x00000004ff06a299 */ /* 0x008fe80008011606 */
[----:B------:R-:W-:Y:S04]  /*5d40*/  @!UP2 USEL UR6, UR13, UR6, !UP0 ;  /* 0x000000060d06a287 */ /* 0x000fe8000c000000 */
[----:B------:R-:W-:Y:S02]  /*5d50*/  @!UP2 UIADD3 UR4, UPT, UPT, -UR8, UR6, URZ ;  /* 0x000000060804a290 */ /* 0x000fe4000fffe1ff */
[----:B------:R-:W-:Y:S02]  /*5d60*/  @!UP2 UIADD3 UR6, UPT, UPT, UR8, -UR6, URZ ;  /* 0x800000060806a290 */ /* 0x000fe4000fffe0ff */
[----:B------:R-:W-:Y:S02]  /*5d70*/  @!UP2 UIMAD UR14, UR4, UR5, UR14 ;  /* 0x00000005040ea2a4 */ /* 0x000fe4000f8e020e */
[----:B------:R-:W-:Y:S01]  /*5d80*/  @!UP2 UIMAD UR13, UR6, UR10, UR13 ;  /* 0x0000000a060da2a4 */ /* 0x000fe2000f8e020d */
[----:B------:R-:W-:Y:S11]  /*5d90*/  BRA.U UP3, `(.L_x_117) ;  /* 0x0000000103107547 */ /* 0x000ff6000b800000 */
[----:B--2---:R-:W-:Y:S04]  /*5da0*/  MOV R0, UR43 ;  /* 0x0000002b00007c02 */ /* 0x004fe80008000f00 */
[----:B------:R-:W-:Y:S04]  /*5db0*/  SHF.L.U32 R11, R0, 0x1f, RZ ;  /* 0x0000001f000b7819 */ /* 0x000fe800000006ff */
[----:B------:R-:W2:Y:S02]  /*5dc0*/  SYNCS.PHASECHK.TRANS64.TRYWAIT P2, [UR21+0x228], R11 ;  /* 0x0002280bff0075a7 */ /* 0x000ea40008041115 */
[----:B--2---:R-:W-:Y:S05]  /*5dd0*/  @!P2 BRA `(.L_x_118) ;  /* 0x000000540050a947 */ /* 0x004fea0003800000 */
.L_x_117:
[----:B------:R-:W-:Y:S05]  /*5de0*/  @!P1 BRA `(.L_x_119) ;  /* 0x0000000000309947 */ /* 0x000fea0003800000 */
[----:B------:R-:W-:Y:S01]  /*5df0*/  ISETP.NE.U32.AND P1, PT, R2, RZ, PT ;  /* 0x000000ff0200720c */ /* 0x000fe20003f25070 */
[----:B------:R-:W3:Y:S01]  /*5e00*/  LDCU.64 UR4, c[0x0][0x358] ;  /* 0x00006b00ff0477ac */ /* 0x000ee20008000a00 */
[----:B------:R-:W-:Y:S02]  /*5e10*/  IMAD.MOV.U32 R158, RZ, RZ, 0x1 ;  /* 0x00000001ff9e7424 */ /* 0x000fe400078e00ff */
[----:B------:R-:W-:Y:S11]  /*5e20*/  ISETP.NE.AND.EX P1, PT, R3, RZ, PT, P1 ;  /* 0x000000ff0300720c */ /* 0x000ff60003f25310 */
[----:B------:R-:W-:Y:S02]  /*5e30*/  @!UPT UIADD3 URZ, UPT, UPT, URZ, URZ, URZ ;  /* 0x000000fffffff290 */ /* 0x000fe4000fffe0ff */
[----:B--2---:R-:W2:Y:S01]  /*5e40*/  @P1 LDC.64 R10, c[0x0][0x888] ;  /* 0x00022200ff0a1b82 */ /* 0x004ea20000000a00 */
[----:B------:R-:W-:Y:S04]  /*5e50*/  @P1 IMAD R0, R4, UR36, RZ ;  /* 0x0000002404001c24 */ /* 0x000fe8000f8e02ff */
[----:B--2---:R-:W-:Y:S04]  /*5e60*/  @P1 IMAD.WIDE R10, R0, 0x4, R10 ;  /* 0x00000004000a1825 */ /* 0x004fe800078e020a */
[----:B------:R-:W-:Y:S01]  /*5e70*/  HFMA2 R0, -RZ, RZ, 0, 5.9604644775390625e-08 ;  /* 0x00000001ff007431 */ /* 0x000fe200000001ff */
[----:B---3-5:R3:W5:Y:S04]  /*5e80*/  @P1 LDG.E R73, desc[UR4][R10.64] ;  /* 0x000000040a491981 */ /* 0x028768000c1e1900 */
[----:B------:R-:W-:Y:S01]  /*5e90*/  @!P1 PRMT R158, R0, 0x7610, R158 ;  /* 0x00007610009e9816 */ /* 0x000fe2000000009e */
[----:B---3--:R-:W4:Y:S06]  /*5ea0*/  @!P1 LDC R73, c[0x0][0x880] ;  /* 0x00022000ff499b82 */ /* 0x008f2c0000000800 */
.L_x_119:
[----:B----45:R-:W-:Y:S01]  /*5eb0*/  @!P0 FSETP.EQ.AND P1, PT, R73, RZ, PT ;  /* 0x000000ff4900820b */ /* 0x030fe20003f22000 */
[----:B------:R-:W-:Y:S01]  /*5ec0*/  @!UPT UIADD3 URZ, UPT, UPT, URZ, URZ, URZ ;  /* 0x000000fffffff290 */ /* 0x000fe2000fffe0ff */
[----:B------:R-:W-:Y:S11]  /*5ed0*/  @!P0 BRA `(.L_x_120) ;  /* 0x0000000000188947 */ /* 0x000ff60003800000 */
[----:B------:R-:W-:Y:S02]  /*5ee0*/  LOP3.LUT P0, RZ, R158, 0xff, RZ, 0xc0, !PT ;  /* 0x000000ff9eff7812 */ /* 0x000fe4000780c0ff */
[----:B------:R-:W-:Y:S04]  /*5ef0*/  ISETP.NE.U32.AND P1, PT, R2, RZ, PT ;  /* 0x000000ff0200720c */ /* 0x000fe80003f25070 */
[----:B------:R-:W-:Y:S04]  /*5f00*/  ISETP.NE.AND.EX P1, PT, R3, RZ, PT, P1 ;  /* 0x000000ff0300720c */ /* 0x000fe80003f25310 */
[----:B------:R-:W-:Y:S03]  /*5f10*/  PLOP3.LUT P1, PT, P1, PT, PT, 0x8, 0x80 ;  /* 0x000000000080781c */ /* 0x000fe60000f2e170 */
[----:B------:R-:W-:Y:S11]  /*5f20*/  @P0 FSETP.EQ.AND P1, PT, R73, RZ, PT ;  /* 0x000000ff4900020b */ /* 0x000ff60003f22000 */
[----:B------:R-:W-:Y:S02]  /*5f30*/  @!UPT UIADD3 URZ, UPT, UPT, URZ, URZ, URZ ;  /* 0x000000fffffff290 */ /* 0x000fe4000fffe0ff */
.L_x_120:
[----:B------:R-:W3:Y:S01]  /*5f40*/  SYNCS.PHASECHK.TRANS64.TRYWAIT P2, [UR21+0x210], R9 ;  /* 0x00021009ff0075a7 */ /* 0x000ee20008041115 */
[----:B------:R-:W-:Y:S04]  /*5f50*/  ELECT P0, URZ, PT ;  /* 0x0000000000ff782f */ /* 0x000fe80003800000 */
[----:B------:R-:W-:Y:S11]  /*5f60*/  PLOP3.LUT P1, PT, P1, P0, PT, 0xf2, 0x2f ;  /* 0x00000000002f781c */ /* 0x000ff60000f21e72 */
[----:B------:R-:W-:Y:S02]  /*5f70*/  @!UPT UIADD3 URZ, UPT, UPT, URZ, URZ, URZ ;  /* 0x000000fffffff290 */ /* 0x000fe4000fffe0ff */
[----:B------:R-:W-:Y:S05]  /*5f80*/  @!P1 IADD3 R8, P0, PT, R16, 0x580, RZ ;  /* 0x0000058010089810 */ /* 0x000fea0007f1e0ff */
[----:B------:R-:W-:Y:S01]  /*5f90*/  @!P1 IMAD.X R6, RZ, RZ, R17, P0 ;  /* 0x000000ffff069224 */ /* 0x000fe200000e0611 */
[----:B---3--:R-:W-:Y:S07]  /*5fa0*/  @!P2 BRA `(.L_x_121) ;  /* 0x0000005000f4a947 */ /* 0x008fee0003800000 */
.L_x_242:
[----:B------:R-:W-:Y:S01]  /*5fb0*/  @!P1 R2UR UR5, R8 ;  /* 0x00000000080592ca */ /* 0x000fe200000e0000 */
[----:B------:R-:W-:Y:S01]  /*5fc0*/  VOTEU.ALL UP0, P1 ;  /* 0x0000000000ff7886 */ /* 0x000fe20000800000 */
[----:B------:R-:W-:Y:S01]  /*5fd0*/  @!P1 R2UR UR4, R6 ;  /* 0x00000000060492ca */ /* 0x000fe200000e0000 */
[----:B--2---:R-:W-:Y:S01]  /*5fe0*/  @!P1 IMAD.MOV.U32 R0, RZ, RZ, 0x2000 ;  /* 0x00002000ff009424 */ /* 0x004fe200078e00ff */
[----:B------:R-:W-:Y:S01]  /*5ff0*/  UMOV UR6, 0x0 ;  /* 0x0000000000067882 */ /* 0x000fe20000000000 */
[----:B------:R-:W-:Y:S01]  /*6000*/  UMOV UR7, 0x10000000 ;  /* 0x1000000000077882 */ /* 0x000fe20000000000 */
[----:B------:R-:W-:Y:S01]  /*6010*/  @!UP0 UIADD3 UR16, UPT, UPT, UR21, 0x400, URZ ;  /* 0x0000040015108890 */ /* 0x000fe2000fffe0ff */
[----:B------:R-:W-:Y:S01]  /*6020*/  VIADD R14, R14, 0x1 ;  /* 0x000000010e0e7836 */ /* 0x000fe20000000000 */
[----:B------:R-:W-:Y:S01]  /*6030*/  VOTEU.ALL UP0, P1 ;  /* 0x0000000000ff7886 */ /* 0x000fe20000800000 */
[----:B------:R-:W-:Y:S04]  /*6040*/  UMOV UR20, UR36 ;  /* 0x0000002400147c82 */ /* 0x000fe80008000000 */
[----:B------:R-:W-:Y:S02]  /*6050*/  IMAD.U32 R10, RZ, RZ, UR5 ;  /* 0x00000005ff0a7e24 */ /* 0x000fe4000f8e00ff */
[----:B------:R-:W-:Y:S03]  /*6060*/  IMAD.U32 R11, RZ, RZ, UR4 ;  /* 0x00000004ff0b7e24 */ /* 0x000fe6000f8e00ff */
[----:B------:R-:W-:Y:S02]  /*6070*/  @!P1 R2UR UR4, R10 ;  /* 0x000000000a0492ca */ /* 0x000fe400000e0000 */
[----:B------:R-:W-:Y:S11]  /*6080*/  @!P1 R2UR UR5, R11 ;  /* 0x000000000b0592ca */ /* 0x000ff600000e0000 */
[----:B------:R-:W-:Y:S02]  /*6090*/  @!UPT UIADD3 URZ, UPT, UPT, URZ, URZ, URZ ;  /* 0x000000fffffff290 */ /* 0x000fe4000fffe0ff */
[----:B------:R2:W-:Y:S01]  /*60a0*/  @!UP0 UTMALDG.3D [UR16], [UR4], desc[UR6] ;  /* 0x00000610040085b4 */ /* 0x0005e20008011000 */
[----:B------:R2:W-:Y:S01]  /*60b0*/  @!P1 SYNCS.ARRIVE.TRANS64.RED.A0TR RZ, [UR21+0x200], R0 ;  /* 0x00020000ffff99a7 */ /* 0x0005e20008300415 */
[----:B------:R-:W-:Y:S01]  /*60c0*/  SYNCS.ARRIVE.TRANS64.RED.A1T0 RZ, [UR34], RZ ;  /* 0x000000ffffff79a7 */ /* 0x000fe20008100422 */
[----:B------:R-:W3:Y:S02]  /*60d0*/  SYNCS.PHASECHK.TRANS64.TRYWAIT P0, [UR21+0x218], R9 ;  /* 0x00021809ff0075a7 */ /* 0x000ee40008001115 */
[----:B--23--:R-:W-:Y:S05]  /*60e0*/  @!P0 BRA `(.L_x_122) ;  /* 0x0000005000bc8947 */ /* 0x00cfea0003800000 */
.L_x_244:
[----:B------:R-:W-:Y:S01]  /*60f0*/  @!P1 IADD3 R6, P0, PT, R16, 0x580, RZ ;  /* 0x0000058010069810 */ /* 0x000fe20007f1e0ff */
[----:B------:R-:W-:Y:S01]  /*6100*/  VOTEU.ALL UP0, P1 ;  /* 0x0000000000ff7886 */ /* 0x000fe20000800000 */
[----:B------:R-:W-:Y:S01]  /*6110*/  UMOV UR6, 0x0 ;  /* 0x0000000000067882 */ /* 0x000fe20000000000 */
[----:B------:R-:W-:Y:S01]  /*6120*/  UMOV UR7, 0x10000000 ;  /* 0x1000000000077882 */ /* 0x000fe20000000000 */
[----:B------:R-:W-:Y:S01]  /*6130*/  @!P1 R2UR UR5, R6 ;  /* 0x00000000060592ca */ /* 0x000fe200000e0000 */
[----:B--2---:R-:W-:Y:S01]  /*6140*/  @!P1 IMAD.X R0, RZ, RZ, R17, P0 ;  /* 0x000000ffff009224 */ /* 0x004fe200000e0611 */
[----:B------:R-:W-:Y:S01]  /*6150*/  @!UP0 UIADD3 UR10, UPT, UPT, UR18, 0x40, URZ ;  /* 0x00000040120a8890 */ /* 0x000fe2000fffe0ff */
[----:B------:R-:W-:Y:S01]  /*6160*/  ISETP.NE.AND P0, PT, R14, 0x2, PT ;  /* 0x000000020e00780c */ /* 0x000fe20003f05270 */
[----:B------:R-:W-:Y:S01]  /*6170*/  @!UP0 UIADD3 UR8, UPT, UPT, UR21, 0x2400, URZ ;  /* 0x0000240015088890 */ /* 0x000fe2000fffe0ff */
[----:B------:R-:W-:Y:S01]  /*6180*/  LOP3.LUT R15, R15, 0x1, RZ, 0x3c, !PT ;  /* 0x000000010f0f7812 */ /* 0x000fe200078e3cff */
[----:B------:R-:W-:Y:S01]  /*6190*/  @!UP0 UIADD3 UR9, UPT, UPT, UR21, 0x208, URZ ;  /* 0x0000020815098890 */ /* 0x000fe2000fffe0ff */
[----:B------:R-:W-:Y:S01]  /*61a0*/  @!P1 R2UR UR4, R0 ;  /* 0x00000000000492ca */ /* 0x000fe200000e0000 */
[----:B------:R-:W-:Y:S01]  /*61b0*/  VOTEU.ALL UP0, P1 ;  /* 0x0000000000ff7886 */ /* 0x000fe20000800000 */
[----:B------:R-:W-:Y:S01]  /*61c0*/  UMOV UR11, UR19 ;  /* 0x00000013000b7c82 */ /* 0x000fe20008000000 */
[----:B------:R-:W-:Y:S01]  /*61d0*/  UMOV UR12, UR36 ;  /* 0x00000024000c7c82 */ /* 0x000fe20008000000 */
[----:B------:R-:W-:Y:S01]  /*61e0*/  SEL R0, RZ, 0x1, P0 ;  /* 0x00000001ff007807 */ /* 0x000fe20000000000 */
[----:B------:R-:W-:Y:S01]  /*61f0*/  UIADD3 UR20, UPT, UPT, UR13, UR59, URZ ;  /* 0x0000003b0d147290 */ /* 0x000fe2000fffe0ff */
[----:B------:R-:W-:Y:S01]  /*6200*/  IMAD.U32 R8, RZ, RZ, UR5 ;  /* 0x00000005ff087e24 */ /* 0x000fe2000f8e00ff */
[----:B------:R-:W-:Y:S01]  /*6210*/  SEL R14, R14, RZ, P0 ;  /* 0x000000ff0e0e7207 */ /* 0x000fe20000000000 */
[----:B------:R-:W-:Y:S01]  /*6220*/  UIADD3 UR16, UPT, UPT, UR14, UR62, URZ ;  /* 0x0000003e0e107290 */ /* 0x000fe2000fffe0ff */
[----:B------:R-:W-:Y:S01]  /*6230*/  LOP3.LUT R13, R13, R0, RZ, 0x3c, !PT ;  /* 0x000000000d0d7212 */ /* 0x000fe200078e3cff */
[----:B------:R-:W-:Y:S01]  /*6240*/  UPLOP3.LUT UP3, UPT, UPT, UPT, UPT, 0x80, 0x8 ;  /* 0x000000000008789c */ /* 0x000fe20003f6f070 */
[----:B------:R-:W-:Y:S02]  /*6250*/  UMOV UR36, UR26 ;  /* 0x0000001a00247c82 */ /* 0x000fe40008000000 */
[----:B------:R-:W-:Y:S01]  /*6260*/  IMAD.U32 R9, RZ, RZ, UR4 ;  /* 0x00000004ff097e24 */ /* 0x000fe2000f8e00ff */
[----:B------:R-:W-:Y:S04]  /*6270*/  @!P1 R2UR UR4, R8 ;  /* 0x00000000080492ca */ /* 0x000fe800000e0000 */
[----:B------:R-:W-:Y:S11]  /*6280*/  @!P1 R2UR UR5, R9 ;  /* 0x00000000090592ca */ /* 0x000ff600000e0000 */
[----:B------:R-:W-:Y:S02]  /*6290*/  @!UPT UIADD3 URZ, UPT, UPT, URZ, URZ, URZ ;  /* 0x000000fffffff290 */ /* 0x000fe4000fffe0ff */
[----:B------:R2:W-:Y:S01]  /*62a0*/  @!UP0 UTMALDG.3D [UR8], [UR4], desc[UR6] ;  /* 0x00000608040085b4 */ /* 0x0005e20008011000 */
[----:B------:R2:W-:Y:S01]  /*62b0*/  @!P1 SYNCS.ARRIVE.TRANS64.RED.A0TR RZ, [UR21+0x208], R7 ;  /* 0x00020807ffff99a7 */ /* 0x0005e20008300415 */
[----:B------:R-:W-:Y:S01]  /*62c0*/  SYNCS.ARRIVE.TRANS64.RED.A1T0 RZ, [UR33], RZ ;  /* 0x000000ffffff79a7 */ /* 0x000fe20008100421 */
[----:B------:R-:W-:Y:S05]  /*62d0*/  BRA.U UP1, `(.L_x_123) ;  /* 0xfffffff5012c7547 */ /* 0x000fea000b83ffff */
[----:B------:R-:W-:-:S04]  /*62e0*/  SHF.L.U32 R3, R15, 0x1f, RZ ;  /* 0x0000001f0f037819 */ /* 0x000fc800000006ff */
[----:B------:R-:W3:Y:S02]  /*62f0*/  SYNCS.PHASECHK.TRANS64.TRYWAIT P0, [UR21+0x210], R3 ;  /* 0x00021003ff0075a7 */ /* 0x000ee40008001115 */
[----:B---3--:R-:W-:Y:S05]  /*6300*/  @!P0 BRA `(.L_x_124) ;  /* 0x00000050004c8947 */ /* 0x008fea0003800000 */
.L_x_246:
[----:B---3--:R-:W-:-:S07]  /*6310*/  MOV R0, UR21 ;  /* 0x0000001500007c02 */ /* 0x008fce0008000f00 */
.L_x_125:
[----:B---3--:R-:W-:-:S04]  /*6320*/  SHF.L.U32 R3, R15, 0x1f, RZ ;  /* 0x0000001f0f037819 */ /* 0x008fc800000006ff */
[----:B------:R3:W4:Y:S03]  /*6330*/  SYNCS.PHASECHK.TRANS64.TRYWAIT P0, [R0+URZ+0x218], R3 ;  /* 0x00021803000075a7 */ /* 0x00072600080011ff */
[----:B----4-:R-:W-:Y:S05]  /*6340*/  @!P0 NANOSLEEP.SYNCS 0x989680 ;  /* 0x009896800000895d */ /* 0x010fea0003900000 */
[----:B------:R-:W4:Y:S02]  /*6350*/  @!P0 SYNCS.PHASECHK.TRANS64 P0, [R0+URZ+0x218], R3 ;  /* 0x00021803000085a7 */ /* 0x000f2400080010ff */
[----:B-12-4-:R-:W-:Y:S05]  /*6360*/  @P0 EXIT ;  /* 0x000000000000094d */ /* 0x016fea0003800000 */
[----:B------:R-:W-:Y:S05]  /*6370*/  BRA `(.L_x_125) ;  /* 0xfffffffc00e87947 */ /* 0x000fea000383ffff */
.L_x_114:
[----:B------:R-:W-:-:S06]  /*6380*/  UISETP.GE.AND UP0, UPT, UR13, 0x4, UPT ;  /* 0x000000040d00788c */ /* 0x000fcc000bf06270 */
[----:B------:R-:W-:-:S13]  /*6390*/  PLOP3.LUT P0, PT, PT, PT, UP0, 0x80, 0x8 ;  /* 0x000000000008781c */ /* 0x000fda0003f0f008 */
[----:B------:R-:W-:Y:S05]  /*63a0*/  @!P0 EXIT ;  /* 0x000000000000894d */ /* 0x000fea0003800000 */
[----:B------:R-:W-:Y:S01]  /*63b0*/  BAR.SYNC.DEFER_BLOCKING 0x6, 0xa0 ;  /* 0x0182800000007b1d */ /* 0x000fe20000010000 */
[C---:B------:R-:W-:Y:S01]  /*63c0*/  IMAD.SHL.U32 R4, R170.reuse, 0x40, RZ ;  /* 0x00000040aa047824 */ /* 0x040fe200078e00ff */
[C---:B------:R-:W-:Y:S01]  /*63d0*/  LOP3.LUT R178, R170.reuse, 0x60, RZ, 0xc0, !PT ;  /* 0x00000060aab27812 */ /* 0x040fe200078ec0ff */
[C---:B------:R-:W-:Y:S01]  /*63e0*/  IMAD.SHL.U32 R137, R170.reuse, 0x8, RZ ;  /* 0x00000008aa897824 */ /* 0x040fe200078e00ff */
[C---:B------:R-:W-:Y:S01]  /*63f0*/  LOP3.LUT R176, R170.reuse, 0x2, RZ, 0xc0, !PT ;  /* 0x00000002aab07812 */ /* 0x040fe200078ec0ff */
[----:B------:R-:W-:Y:S01]  /*6400*/  IMAD.U32 R69, R170, 0x10000, RZ ;  /* 0x00010000aa457824 */ /* 0x000fe200078e00ff */
[----:B------:R-:W-:Y:S02]  /*6410*/  UMOV UR44, 0x400 ;  /* 0x00000400002c7882 */ /* 0x000fe40000000000 */
[----:B------:R-:W1:Y:S01]  /*6420*/  LDC.64 R156, c[0x0][0x8b0] ;  /* 0x00022c00ff9c7b82 */ /* 0x000e620000000a00 */
[----:B------:R-:W-:Y:S01]  /*6430*/  ULEA UR44, UR48, UR44, 0x18 ;  /* 0x0000002c302c7291 */ /* 0x000fe2000f8ec0ff */
[----:B------:R-:W-:Y:S01]  /*6440*/  LOP3.LUT R6, R4, 0x180, RZ, 0xc0, !PT ;  /* 0x0000018004067812 */ /* 0x000fe200078ec0ff */
[----:B------:R-:W-:Y:S01]  /*6450*/  HFMA2 R68, -RZ, RZ, 0, 0 ;  /* 0x00000000ff447431 */ /* 0x000fe200000001ff */
[----:B------:R-:W-:Y:S01]  /*6460*/  LOP3.LUT R69, R69, 0x600000, RZ, 0xc0, !PT ;  /* 0x0060000045457812 */ /* 0x000fe200078ec0ff */
[----:B------:R-:W-:Y:S01]  /*6470*/  UIADD3 UR4, UPT, UPT, UR44, 0x4400, URZ ;  /* 0x000044002c047890 */ /* 0x000fe2000fffe0ff */
[----:B------:R-:W-:Y:S01]  /*6480*/  LOP3.LUT R137, R6, 0x30, R137, 0xf8, !PT ;  /* 0x0000003006897812 */ /* 0x000fe200078ef889 */
[----:B------:R-:W-:Y:S01]  /*6490*/  IMAD.MOV.U32 R168, RZ, RZ, RZ ;  /* 0x000000ffffa87224 */ /* 0x000fe200078e00ff */
[----:B------:R-:W2:Y:S01]  /*64a0*/  LDC.64 R138, c[0x0][0x8a8] ;  /* 0x00022a00ff8a7b82 */ /* 0x000ea20000000a00 */
[----:B------:R-:W-:Y:S01]  /*64b0*/  LOP3.LUT R170, R170, 0x4, RZ, 0xc0, !PT ;  /* 0x00000004aaaa7812 */ /* 0x000fe200078ec0ff */
[----:B------:R-:W-:Y:S01]  /*64c0*/  IMAD.MOV.U32 R162, RZ, RZ, RZ ;  /* 0x000000ffffa27224 */ /* 0x000fe200078e00ff */
[----:B------:R-:W-:-:S02]  /*64d0*/  LOP3.LUT R137, R137, 0x1e40, R4, 0xf8, !PT ;  /* 0x00001e4089897812 */ /* 0x000fc400078ef804 */
[----:B------:R-:W-:Y:S01]  /*64e0*/  CS2R R166, SRZ ;  /* 0x0000000000a67805 */ /* 0x000fe2000001ff00 */
[----:B------:R-:W-:Y:S01]  /*64f0*/  IMAD.MOV.U32 R165, RZ, RZ, RZ ;  /* 0x000000ffffa57224 */ /* 0x000fe200078e00ff */
[----:B------:R-:W-:Y:S01]  /*6500*/  IADD3 R169, PT, PT, -R170, 0x2, RZ ;  /* 0x00000002aaa97810 */ /* 0x000fe20007ffe1ff */
[----:B------:R-:W-:Y:S01]  /*6510*/  IMAD.MOV R164, RZ, RZ, -R176 ;  /* 0x000000ffffa47224 */ /* 0x000fe200078e0ab0 */
[----:B------:R-:W-:Y:S01]  /*6520*/  IADD3 R171, PT, PT, R137, UR44, RZ ;  /* 0x0000002c89ab7c10 */ /* 0x000fe2000fffe0ff */
[----:B------:R-:W3:Y:S01]  /*6530*/  LDS R0, [UR44+0x2e0] ;  /* 0x0002e02cff007984 */ /* 0x000ee20008000800 */
[----:B------:R-:W-:Y:S01]  /*6540*/  IMAD.MOV R163, RZ, RZ, -R170 ;  /* 0x000000ffffa37224 */ /* 0x000fe200078e0aaa */
[----:B------:R-:W-:Y:S01]  /*6550*/  MOV R177, UR4 ;  /* 0x0000000400b17c02 */ /* 0x000fe20008000f00 */
[----:B------:R-:W4:Y:S01]  /*6560*/  LDCU UR57, c[0x0][0x370] ;  /* 0x00006e00ff3977ac */ /* 0x000f220008000800 */
[----:B------:R-:W-:Y:S01]  /*6570*/  VIADD R171, R171, 0x400 ;  /* 0x00000400abab7836 */ /* 0x000fe20000000000 */
[----:B------:R-:W1:Y:S01]  /*6580*/  LDCU UR43, c[0x0][0xb0c] ;  /* 0x00016180ff2b77ac */ /* 0x000e620008000800 */
[----:B------:R-:W1:Y:S01]  /*6590*/  LDCU UR39, c[0x0][0xb30] ;  /* 0x00016600ff2777ac */ /* 0x000e620008000800 */
[----:B------:R-:W1:Y:S01]  /*65a0*/  LDCU.64 UR46, c[0x0][0x888] ;  /* 0x00011100ff2e77ac */ /* 0x000e620008000a00 */
[----:B------:R-:W1:Y:S01]  /*65b0*/  LDCU.64 UR40, c[0x0][0xb28] ;  /* 0x00016500ff2877ac */ /* 0x000e620008000a00 */
[----:B------:R-:W1:Y:S01]  /*65c0*/  LDCU.64 UR60, c[0x0][0x890] ;  /* 0x00011200ff3c77ac */ /* 0x000e620008000a00 */
[----:B------:R-:W1:Y:S01]  /*65d0*/  LDCU.128 UR52, c[0x0][0xb10] ;  /* 0x00016200ff3477ac */ /* 0x000e620008000c00 */
[----:B------:R-:W1:Y:S01]  /*65e0*/  LDCU UR56, c[0x0][0x374] ;  /* 0x00006e80ff3877ac */ /* 0x000e620008000800 */
[----:B------:R-:W-:Y:S01]  /*65f0*/  UIADD3 UR63, UPT, UPT, UR44, 0x400, URZ ;  /* 0x000004002c3f7890 */ /* 0x000fe2000fffe0ff */
[----:B-1234-:R-:W-:-:S11]  /*6600*/  IMAD.IADD R69, R0, 0x1, R69 ;  /* 0x0000000100457824 */ /* 0x01efd600078e0245 */
.L_x_152:
[C---:B------:R-:W-:Y:S02]  /*6610*/  LEA R3, R162.reuse, UR44, 0x3 ;  /* 0x0000002ca2037c11 */ /* 0x040fe4000f8e18ff */
[----:B------:R-:W-:Y:S02]  /*6620*/  SHF.L.U32 R0, R167, 0x1f, RZ ;  /* 0x0000001fa7007819 */ /* 0x000fe400000006ff */
[----:B------:R-:W-:Y:S02]  /*6630*/  LEA R5, R162, UR44, 0x4 ;  /* 0x0000002ca2057c11 */ /* 0x000fe4000f8e20ff */
[----:B-1----:R-:W1:Y:S02]  /*6640*/  SYNCS.PHASECHK.TRANS64.TRYWAIT P0, [R3+URZ+0x230], R0 ;  /* 0x00023000030075a7 */ /* 0x002e6400080011ff */
[----:B-1----:R-:W-:Y:S05]  /*6650*/  @!P0 BRA `(.L_x_126) ;  /* 0x0000004c00908947 */ /* 0x002fea0003800000 */
.L_x_247:
        /* <DEDUP_REMOVED lines=11> */
[----:B------:R-:W-:Y:S01]  /*6710*/  PLOP3.LUT P0, PT, PT, PT, UP1, 0x80, 0x8 ;  /* 0x000000000008781c */ /* 0x000fe20003f0f018 */
[----:B------:R-:W-:Y:S11]  /*6720*/  UP2UR UR45, UPR, URZ, 0x2 ;  /* 0x00000002ff2d7883 */ /* 0x000ff60008000000 */
[----:B------:R-:W-:Y:S01]  /*6730*/  @!UPT UIADD3 URZ, UPT, UPT, URZ, URZ, URZ ;  /* 0x000000fffffff290 */ /* 0x000fe2000fffe0ff */
[----:B-1----:R-:W-:Y:S02]  /*6740*/  @P0 SHF.R.U32.HI R0, RZ, 0x10, R5 ;  /* 0x00000010ff000819 */ /* 0x002fe40000011605 */
        /* <DEDUP_REMOVED lines=12> */
[----:B------:R-:W2:Y:S01]  /*6810*/  LDCU UR12, c[0x0][0xb20] ;  /* 0x00016400ff0c77ac */ /* 0x000ea20008000800 */
[----:B------:R-:W-:Y:S02]  /*6820*/  UIMAD.WIDE.U32 UR4, UR56, UR55, URZ ;  /* 0x00000037380472a5 */ /* 0x000fe4000f8e00ff */
[----:B------:R-:W-:Y:S02]  /*6830*/  UIMAD.WIDE.U32 UR6, UR57, UR52, URZ ;  /* 0x00000034390672a5 */ /* 0x000fe4000f8e00ff */
[----:B------:R-:W-:Y:S02]  /*6840*/  UISETP.NE.AND UP0, UPT, UR54, 0x1, UPT ;  /* 0x000000013600788c */ /* 0x000fe4000bf05270 */
[----:B------:R-:W-:Y:S02]  /*6850*/  UIMAD.WIDE.U32 UR8, UR37, UR55, URZ ;  /* 0x00000037250872a5 */ /* 0x000fe4000f8e00ff */
[----:B------:R-:W-:Y:S02]  /*6860*/  UIMAD.WIDE.U32 UR10, UR38, UR52, URZ ;  /* 0x00000034260a72a5 */ /* 0x000fe4000f8e00ff */
[----:B------:R-:W-:Y:S02]  /*6870*/  UISETP.NE.AND UP1, UPT, UR43, 0x1, UPT ;  /* 0x000000012b00788c */ /* 0x000fe4000bf25270 */
[----:B------:R-:W-:Y:S01]  /*6880*/  UISETP.NE.AND UP2, UPT, UR42, 0x1, UPT ;  /* 0x000000012a00788c */ /* 0x000fe2000bf45270 */
[----:B------:R-:W-:Y:S02]  /*6890*/  UMOV UR4, UR5 ;  /* 0x0000000500047c82 */ /* 0x000fe40008000000 */
[----:B--2---:R-:W-:Y:S03]  /*68a0*/  USHF.R.U32.HI UR5, URZ, UR12, UR4 ;  /* 0x0000000cff057299 */ /* 0x004fe60008011604 */
[----:B------:R-:W-:Y:S02]  /*68b0*/  UMOV UR4, UR7 ;  /* 0x0000000700047c82 */ /* 0x000fe40008000000 */
[----:B------:R-:W-:Y:S02]  /*68c0*/  USHF.R.U32.HI UR7, URZ, UR53, UR4 ;  /* 0x00000035ff077299 */ /* 0x000fe40008011604 */
[----:B------:R-:W-:Y:S02]  /*68d0*/  USEL UR4, UR56, UR5, !UP0 ;  /* 0x0000000538047287 */ /* 0x000fe4000c000000 */
[----:B------:R-:W-:Y:S01]  /*68e0*/  USEL UR7, UR57, UR7, !UP1 ;  /* 0x0000000739077287 */ /* 0x000fe2000c800000 */
[----:B------:R-:W-:Y:S01]  /*68f0*/  UMOV UR5, UR9 ;  /* 0x0000000900057c82 */ /* 0x000fe20008000000 */
[----:B------:R-:W-:Y:S02]  /*6900*/  UIMAD.WIDE.U32 UR8, UR4, UR40, URZ ;  /* 0x00000028040872a5 */ /* 0x000fe4000f8e00ff */
[----:B------:R-:W-:Y:S03]  /*6910*/  USHF.R.U32.HI UR6, URZ, UR12, UR5 ;  /* 0x0000000cff067299 */ /* 0x000fe60008011605 */
[----:B------:R-:W-:Y:S01]  /*6920*/  UMOV UR5, UR11 ;  /* 0x0000000b00057c82 */ /* 0x000fe20008000000 */
[----:B------:R-:W-:Y:S02]  /*6930*/  UIMAD.WIDE.U32 UR10, UR7, UR40, URZ ;  /* 0x00000028070a72a5 */ /* 0x000fe4000f8e00ff */
[----:B------:R-:W-:Y:S02]  /*6940*/  USHF.R.U32.HI UR12, URZ, UR53, UR5 ;  /* 0x00000035ff0c7299 */ /* 0x000fe40008011605 */
[----:B------:R-:W-:Y:S01]  /*6950*/  USEL UR6, UR37, UR6, !UP0 ;  /* 0x0000000625067287 */ /* 0x000fe2000c000000 */
[----:B------:R-:W-:Y:S02]  /*6960*/  UMOV UR5, UR9 ;  /* 0x0000000900057c82 */ /* 0x000fe40008000000 */
[----:B------:R-:W-:Y:S01]  /*6970*/  UMOV UR10, UR11 ;  /* 0x0000000b000a7c82 */ /* 0x000fe20008000000 */
[----:B------:R-:W-:Y:S02]  /*6980*/  @UP2 USHF.R.U32.HI UR4, URZ, UR41, UR5 ;  /* 0x00000029ff042299 */ /* 0x000fe40008011605 */
[----:B------:R-:W-:Y:S02]  /*6990*/  @UP2 USHF.R.U32.HI UR7, URZ, UR41, UR10 ;  /* 0x00000029ff072299 */ /* 0x000fe4000801160a */
[----:B------:R-:W-:Y:S02]  /*69a0*/  UIMAD UR4, UR42, UR4, URZ ;  /* 0x000000042a0472a4 */ /* 0x000fe4000f8e02ff */
[----:B------:R-:W-:Y:S02]  /*69b0*/  UIMAD.WIDE.U32 UR10, UR6, UR40, URZ ;  /* 0x00000028060a72a5 */ /* 0x000fe4000f8e00ff */
[----:B------:R-:W-:Y:S02]  /*69c0*/  USEL UR5, UR38, UR12, !UP1 ;  /* 0x0000000c26057287 */ /* 0x000fe4000c800000 */
[----:B------:R-:W-:Y:S02]  /*69d0*/  UIMAD UR8, UR42, UR7, URZ ;  /* 0x000000072a0872a4 */ /* 0x000fe4000f8e02ff */
[----:B------:R-:W-:Y:S03]  /*69e0*/  UISETP.GE.AND UP0, UPT, UR6, UR4, UPT ;  /* 0x000000040600728c */ /* 0x000fe6000bf06270 */
[----:B------:R-:W-:Y:S01]  /*69f0*/  UMOV UR4, UR11 ;  /* 0x0000000b00047c82 */ /* 0x000fe20008000000 */
[----:B------:R-:W-:Y:S02]  /*6a00*/  UISETP.GE.OR UP0, UPT, UR5, UR8, UP0 ;  /* 0x000000080500728c */ /* 0x000fe40008706670 */
[----:B------:R-:W-:Y:S02]  /*6a10*/  USHF.R.U32.HI UR4, URZ, UR41, UR4 ;  /* 0x00000029ff047299 */ /* 0x000fe40008011604 */
[----:B------:R-:W-:Y:S02]  /*6a20*/  UIMAD.WIDE.U32 UR8, UR5, UR40, URZ ;  /* 0x00000028050872a5 */ /* 0x000fe4000f8e00ff */
[----:B------:R-:W-:Y:S02]  /*6a30*/  USEL UR11, UR6, UR4, !UP2 ;  /* 0x00000004060b7287 */ /* 0x000fe4000d000000 */
[----:B------:R-:W-:Y:S02]  /*6a40*/  UIADD3 UR8, UPT, UPT, -UR5, URZ, URZ ;  /* 0x000000ff05087290 */ /* 0x000fe4000fffe1ff */
[----:B------:R-:W-:Y:S01]  /*6a50*/  UIADD3 UR10, UPT, UPT, -UR11, URZ, URZ ;  /* 0x000000ff0b0a7290 */ /* 0x000fe2000fffe1ff */
[----:B------:R-:W-:Y:S01]  /*6a60*/  @!UP0 UMOV UR4, UR9 ;  /* 0x0000000900048c82 */ /* 0x000fe20008000000 */
[----:B------:R-:W-:Y:S02]  /*6a70*/  UIADD3 UR9, UPT, UPT, -UR6, URZ, URZ ;  /* 0x000000ff06097290 */ /* 0x000fe4000fffe1ff */
[----:B------:R-:W-:Y:S02]  /*6a80*/  @!UP0 USHF.R.U32.HI UR4, URZ, UR41, UR4 ;  /* 0x00000029ff048299 */ /* 0x000fe40008011604 */
[----:B------:R-:W-:Y:S02]  /*6a90*/  UIMAD UR10, UR42, UR10, UR6 ;  /* 0x0000000a2a0a72a4 */ /* 0x000fe4000f8e0206 */
[----:B------:R-:W-:Y:S04]  /*6aa0*/  @!UP0 USEL UR4, UR5, UR4, !UP2 ;  /* 0x0000000405048287 */ /* 0x000fe8000d000000 */
[----:B------:R-:W-:Y:S02]  /*6ab0*/  @!UP0 UIMAD UR10, UR7, UR10, UR4 ;  /* 0x0000000a070a82a4 */ /* 0x000fe4000f8e0204 */
[----:B------:R-:W-:Y:S02]  /*6ac0*/  @!UP0 UIADD3 UR11, UPT, UPT, UR11, -UR4, URZ ;  /* 0x800000040b0b8290 */ /* 0x000fe4000fffe0ff */
[----:B------:R-:W-:Y:S02]  /*6ad0*/  UIMAD UR7, UR43, UR8, UR38 ;  /* 0x000000082b0772a4 */ /* 0x000fe4000f8e0226 */
[----:B------:R-:W-:Y:S02]  /*6ae0*/  @!UP0 UIMAD UR6, UR11, UR42, UR5 ;  /* 0x0000002a0b0682a4 */ /* 0x000fe4000f8e0205 */
[----:B------:R-:W-:Y:S01]  /*6af0*/  UIMAD UR4, UR54, UR9, UR37 ;  /* 0x00000009360472a4 */ /* 0x000fe2000f8e0225 */
[----:B------:R-:W-:Y:S02]  /*6b00*/  @!UP0 UMOV UR5, UR10 ;  /* 0x0000000a00058c82 */ /* 0x000fe40008000000 */
[----:B------:R-:W-:Y:S02]  /*6b10*/  UIMAD UR38, UR5, UR43, UR7 ;  /* 0x0000002b052672a4 */ /* 0x000fe4000f8e0207 */
[----:B------:R-:W-:Y:S11]  /*6b20*/  UIMAD UR37, UR6, UR54, UR4 ;  /* 0x00000036062572a4 */ /* 0x000ff6000f8e0204 */
[----:B------:R-:W-:Y:S01]  /*6b30*/  @!UPT UIADD3 URZ, UPT, UPT, URZ, URZ, URZ ;  /* 0x000000fffffff290 */ /* 0x000fe2000fffe0ff */
.L_x_127:
[----:B------:R-:W-:Y:S01]  /*6b40*/  UISETP.NE.AND UP0, UPT, UR39, 0x1, UPT ;  /* 0x000000012700788c */ /* 0x000fe2000bf05270 */
[----:B------:R-:W-:Y:S01]  /*6b50*/  IADD3 R162, PT, PT, R162, 0x1, RZ ;  /* 0x00000001a2a27810 */ /* 0x000fe20007ffe0ff */
[----:B------:R-:W-:Y:S02]  /*6b60*/  USHF.L.U32 UR50, UR16, 0x7, URZ ;  /* 0x0000000710327899 */ /* 0x000fe400080006ff */
[----:B------:R-:W-:Y:S07]  /*6b70*/  USHF.L.U32 UR49, UR20, 0x7, URZ ;  /* 0x0000000714317899 */ /* 0x000fee00080006ff */
[----:B------:R-:W2:Y:S01]  /*6b80*/  @!UP0 LDCU.128 UR12, c[0x0][0xb10] ;  /* 0x00016200ff0c87ac */ /* 0x000ea20008000c00 */
[----:B------:R-:W3:Y:S01]  /*6b90*/  @!UP0 LDCU UR5, c[0x0][0xb0c] ;  /* 0x00016180ff0587ac */ /* 0x000ee20008000800 */
[----:B------:R-:W4:Y:S01]  /*6ba0*/  @!UP0 LDCU UR10, c[0x0][0xb20] ;  /* 0x00016400ff0a87ac */ /* 0x000f220008000800 */
[----:B--2---:R-:W-:Y:S02]  /*6bb0*/  UIMAD.WIDE.U32 UR8, UR38, UR12, URZ ;  /* 0x0000000c260872a5 */ /* 0x004fe4000f8e00ff */
[----:B------:R-:W-:Y:S02]  /*6bc0*/  UIMAD.WIDE.U32 UR6, UR37, UR15, URZ ;  /* 0x0000000f250672a5 */ /* 0x000fe4000f8e00ff */
[----:B------:R-:W-:Y:S03]  /*6bd0*/  @!UP0 UISETP.NE.AND UP1, UPT, UR14, 0x1, UPT ;  /* 0x000000010e00888c */ /* 0x000fe6000bf25270 */
[----:B------:R-:W-:Y:S01]  /*6be0*/  @!UP0 UMOV UR4, UR9 ;  /* 0x0000000900048c82 */ /* 0x000fe20008000000 */
[----:B---3--:R-:W-:Y:S02]  /*6bf0*/  @!UP0 UISETP.NE.AND UP2, UPT, UR5, 0x1, UPT ;  /* 0x000000010500888c */ /* 0x008fe4000bf45270 */
[----:B------:R-:W-:Y:S01]  /*6c00*/  @!UP0 USHF.R.U32.HI UR4, URZ, UR13, UR4 ;  /* 0x0000000dff048299 */ /* 0x000fe20008011604 */
[----:B------:R-:W-:Y:S02]  /*6c10*/  @!UP0 UMOV UR6, UR7 ;  /* 0x0000000700068c82 */ /* 0x000fe40008000000 */
[----:B----4-:R-:W-:Y:S02]  /*6c20*/  @!UP0 USHF.R.U32.HI UR6, URZ, UR10, UR6 ;  /* 0x0000000aff068299 */ /* 0x010fe40008011606 */
[----:B------:R-:W-:Y:S02]  /*6c30*/  @!UP0 USEL UR7, UR38, UR4, !UP2 ;  /* 0x0000000426078287 */ /* 0x000fe4000d000000 */
[----:B------:R-:W-:Y:S04]  /*6c40*/  @!UP0 USEL UR6, UR37, UR6, !UP1 ;  /* 0x0000000625068287 */ /* 0x000fe8000c800000 */
[----:B------:R-:W-:Y:S02]  /*6c50*/  @!UP0 UIADD3 UR4, UPT, UPT, -UR7, UR6, URZ ;  /* 0x0000000607048290 */ /* 0x000fe4000fffe1ff */
[----:B------:R-:W-:Y:S02]  /*6c60*/  @!UP0 UIADD3 UR6, UPT, UPT, UR7, -UR6, URZ ;  /* 0x8000000607068290 */ /* 0x000fe4000fffe0ff */
[----:B------:R-:W-:Y:S02]  /*6c70*/  @!UP0 UIMAD UR38, UR4, UR5, UR38 ;  /* 0x00000005042682a4 */ /* 0x000fe4000f8e0226 */
[----:B------:R-:W-:Y:S02]  /*6c80*/  @!UP0 UIMAD UR37, UR6, UR14, UR37 ;  /* 0x0000000e062582a4 */ /* 0x000fe4000f8e0225 */
[----:B------:R-:W-:Y:S09]  /*6c90*/  ULOP3.LUT UP0, URZ, UR63, 0x1b0, URZ, 0xc0, !UPT ;  /* 0x000001b03fff7892 */ /* 0x000ff2000f80c0ff */
[----:B------:R-:W-:Y:S05]  /*6ca0*/  BRA.U !UP0, `(.L_x_128) ;  /* 0x0000000108407547 */ /* 0x000fea000b800000 */
[----:B------:R-:W2:Y:S01]  /*6cb0*/  LDCU.64 UR8, c[0x4][0x80] ;  /* 0x01001000ff0877ac */ /* 0x000ea20008000a00 */
[----:B------:R-:W-:Y:S01]  /*6cc0*/  MOV R3, 0x0 ;  /* 0x0000000000037802 */ /* 0x000fe20000000f00 */
[----:B------:R-:W-:Y:S02]  /*6cd0*/  HFMA2 R12, -RZ, RZ, 0, 5.9604644775390625e-08 ;  /* 0x00000001ff0c7431 */ /* 0x000fe400000001ff */
[----:B------:R-:W-:Y:S02]  /*6ce0*/  IMAD.MOV.U32 R8, RZ, RZ, 0x70 ;  /* 0x00000070ff087424 */ /* 0x000fe400078e00ff */
[----:B------:R-:W-:Y:S01]  /*6cf0*/  IMAD.MOV.U32 R13, RZ, RZ, RZ ;  /* 0x000000ffff0d7224 */ /* 0x000fe200078e00ff */
[----:B------:R-:W3:Y:S01]  /*6d00*/  LDCU.64 UR6, c[0x4][0x88] ;  /* 0x01001100ff0677ac */ /* 0x000ee20008000a00 */
[----:B------:R-:W4:Y:S01]  /*6d10*/  LDC.64 R2, c[0x4][R3] ;  /* 0x0100000003027b82 */ /* 0x000f220000000a00 */
[----:B------:R-:W1:Y:S01]  /*6d20*/  LDCU.64 UR4, c[0x4][0x8] ;  /* 0x01000100ff0477ac */ /* 0x000e620008000a00 */
[----:B--2---:R-:W-:Y:S01]  /*6d30*/  MOV R5, UR9 ;  /* 0x0000000900057c02 */ /* 0x004fe20008000f00 */
[----:B------:R-:W-:Y:S01]  /*6d40*/  IMAD.U32 R4, RZ, RZ, UR8 ;  /* 0x00000008ff047e24 */ /* 0x000fe2000f8e00ff */
[----:B---3--:R-:W-:Y:S01]  /*6d50*/  MOV R7, UR7 ;  /* 0x0000000700077c02 */ /* 0x008fe20008000f00 */
[----:B------:R-:W-:Y:S01]  /*6d60*/  IMAD.U32 R6, RZ, RZ, UR6 ;  /* 0x00000006ff067e24 */ /* 0x000fe2000f8e00ff */
[----:B-1----:R-:W-:Y:S01]  /*6d70*/  MOV R11, UR5 ;  /* 0x00000005000b7c02 */ /* 0x002fe20008000f00 */
[----:B------:R-:W-:Y:S02]  /*6d80*/  IMAD.U32 R10, RZ, RZ, UR4 ;  /* 0x00000004ff0a7e24 */ /* 0x000fe4000f8e00ff */
[----:B------:R-:W-:Y:S07]  /*6d90*/  LEPC R20, `(.L_x_128) ;  /* 0x000000001014794e */ /* 0x000fee0000000000 */
[----:B----45:R-:W-:Y:S05]  /*6da0*/  CALL.ABS.NOINC R2 ;  /* 0x0000000002007343 */ /* 0x030fea0003c00000 */
.L_x_128:
[----:B------:R-:W-:Y:S01]  /*6db0*/  LOP3.LUT P0, RZ, R177, 0x1b0, RZ, 0xc0, !PT ;  /* 0x000001b0b1ff7812 */ /* 0x000fe2000780c0ff */
[----:B------:R-:W-:Y:S11]  /*6dc0*/  BSSY.RECONVERGENT B6, `(.L_x_129) ;  /* 0x0000013000067945 */ /* 0x000ff60003800200 */
[----:B------:R-:W-:Y:S01]  /*6dd0*/  @!UPT UIADD3 URZ, UPT, UPT, URZ, URZ, URZ ;  /* 0x000000fffffff290 */ /* 0x000fe2000fffe0ff */
[----:B------:R-:W-:Y:S05]  /*6de0*/  @!P0 BRA `(.L_x_130) ;  /* 0x0000000000408947 */ /* 0x000fea0003800000 */
        /* <DEDUP_REMOVED lines=16> */
.L_x_130:
[----:B------:R-:W-:Y:S05]  /*6ef0*/  BSYNC.RECONVERGENT B6 ;  /* 0x0000000000067941 */ /* 0x000fea0003800200 */
.L_x_129:
[----:B------:R-:W-:Y:S01]  /*6f00*/  R2UR UR4, R160 ;  /* 0x00000000a00472ca */ /* 0x000fe200000e0000 */
[----:B------:R-:W-:Y:S01]  /*6f10*/  UISETP.NE.U32.AND UP0, UPT, UR60, URZ, UPT ;  /* 0x000000ff3c00728c */ /* 0x000fe2000bf05070 */
[----:B------:R-:W-:Y:S02]  /*6f20*/  ISETP.NE.U32.AND P4, PT, R156, RZ, PT ;  /* 0x000000ff9c00720c */ /* 0x000fe40003f85070 */
[----:B------:R-:W-:Y:S01]  /*6f30*/  ISETP.NE.U32.AND P2, PT, RZ, UR46, PT ;  /* 0x0000002eff007c0c */ /* 0x000fe2000bf45070 */
[----:B------:R-:W-:Y:S01]  /*6f40*/  UISETP.NE.AND.EX UP1, UPT, UR61, URZ, UPT, UP0 ;  /* 0x000000ff3d00728c */ /* 0x000fe2000bf25300 */
[----:B------:R-:W-:Y:S01]  /*6f50*/  ISETP.NE.AND.EX P4, PT, R157, RZ, PT, P4 ;  /* 0x000000ff9d00720c */ /* 0x000fe20003f85340 */
[----:B------:R-:W-:Y:S01]  /*6f60*/  UPLOP3.LUT UP0, UPT, UPT, UPT, UPT, 0x40, 0x4 ;  /* 0x000000000004789c */ /* 0x000fe20003f0e870 */
[----:B------:R-:W-:Y:S05]  /*6f70*/  ISETP.NE.AND.EX P2, PT, RZ, UR47, PT, P2 ;  /* 0x0000002fff007c0c */ /* 0x000fea000bf45320 */
[----:B------:R-:W-:Y:S06]  /*6f80*/  UISETP.NE.AND UP2, UPT, UR4, URZ, UPT ;  /* 0x000000ff0400728c */ /* 0x000fec000bf45270 */
[----:B------:R-:W-:Y:S05]  /*6f90*/  PLOP3.LUT P1, PT, PT, PT, UP2, 0x80, 0x8 ;  /* 0x000000000008781c */ /* 0x000fea0003f2f028 */
[----:B------:R-:W-:Y:S06]  /*6fa0*/  @UP2 UPLOP3.LUT UP0, UPT, UPT, UPT, UP1, 0x80, 0x8 ;  /* 0x000000000008289c */ /* 0x000fec0003f0f010 */
[----:B------:R-:W-:Y:S01]  /*6fb0*/  PLOP3.LUT P0, PT, PT, PT, UP0, 0x80, 0x8 ;  /* 0x000000000008781c */ /* 0x000fe20003f0f008 */
[----:B------:R-:W-:Y:S01]  /*6fc0*/  @!UPT UIADD3 URZ, UPT, UPT, URZ, URZ, URZ ;  /* 0x000000fffffff290 */ /* 0x000fe2000fffe0ff */
[----:B------:R-:W-:Y:S11]  /*6fd0*/  BRA.U !UP1, `(.L_x_131) ;  /* 0x00000001093c7547 */ /* 0x000ff6000b800000 */
[----:B------:R-:W-:Y:S01]  /*6fe0*/  UISETP.NE.U32.AND UP0, UPT, UR46, URZ, UPT ;  /* 0x000000ff2e00728c */ /* 0x000fe2000bf05070 */
[----:B-1----:R-:W-:Y:S01]  /*6ff0*/  HFMA2 R0, -RZ, RZ, 0, 5.9604644775390625e-08 ;  /* 0x00000001ff007431 */ /* 0x002fe200000001ff */
[----:B------:R-:W1:Y:S01]  /*7000*/  LDCU.64 UR8, c[0x0][0x358] ;  /* 0x00006b00ff0877ac */ /* 0x000e620008000a00 */
[----:B------:R-:W-:Y:S01]  /*7010*/  IMAD.MOV.U32 R158, RZ, RZ, 0x1 ;  /* 0x00000001ff9e7424 */ /* 0x000fe200078e00ff */
[----:B------:R-:W-:Y:S06]  /*7020*/  UISETP.NE.AND.EX UP0, UPT, UR47, URZ, UPT, UP0 ;  /* 0x000000ff2f00728c */ /* 0x000fec000bf05300 */
[----:B------:R-:W-:Y:S05]  /*7030*/  PLOP3.LUT P3, PT, PT, PT, UP0, 0x80, 0x8 ;  /* 0x000000000008781c */ /* 0x000fea0003f6f008 */
[----:B------:R-:W2:Y:S01]  /*7040*/  @UP0 LDCU.64 UR4, c[0x0][0x888] ;  /* 0x00011100ff0407ac */ /* 0x000ea20008000a00 */
[----:B------:R-:W-:Y:S07]  /*7050*/  @UP0 UIMAD UR6, UR36, UR60, URZ ;  /* 0x0000003c240602a4 */ /* 0x000fee000f8e02ff */
[----:B------:R-:W-:Y:S01]  /*7060*/  @!P3 PRMT R158, R0, 0x7610, R158 ;  /* 0x00007610009eb816 */ /* 0x000fe2000000009e */
[----:B--2---:R-:W-:Y:S06]  /*7070*/  @UP0 UIMAD.WIDE UR4, UR6, 0x4, UR4 ;  /* 0x00000004060408a5 */ /* 0x004fec000f8e0204 */
[----:B------:R-:W-:Y:S01]  /*7080*/  IMAD.U32 R2, RZ, RZ, UR4 ;  /* 0x00000004ff027e24 */ /* 0x000fe2000f8e00ff */
[----:B------:R-:W-:Y:S04]  /*7090*/  MOV R3, UR5 ;  /* 0x0000000500037c02 */ /* 0x000fe80008000f00 */
[----:B------:R-:W2:Y:S01]  /*70a0*/  @!UP0 LDCU UR4, c[0x0][0x880] ;  /* 0x00011000ff0487ac */ /* 0x000ea20008000800 */
[----:B-1---5:R3:W5:Y:S02]  /*70b0*/  @P3 LDG.E R73, desc[UR8][R2.64] ;  /* 0x0000000802493981 */ /* 0x022764000c1e1900 */
[----:B--23--:R-:W-:Y:S02]  /*70c0*/  @!P3 IMAD.U32 R73, RZ, RZ, UR4 ;  /* 0x00000004ff49be24 */ /* 0x00cfe4000f8e00ff */
.L_x_131:
[----:B------:R-:W-:Y:S05]  /*70d0*/  @!P4 BRA `(.L_x_132) ;  /* 0x000000000024c947 */ /* 0x000fea0003800000 */
[----:B------:R-:W-:Y:S01]  /*70e0*/  ISETP.NE.U32.AND P3, PT, R138, RZ, PT ;  /* 0x000000ff8a00720c */ /* 0x000fe20003f65070 */
[----:B------:R-:W2:Y:S03]  /*70f0*/  LDCU.64 UR4, c[0x0][0x358] ;  /* 0x00006b00ff0477ac */ /* 0x000ea60008000a00 */
[----:B------:R-:W-:Y:S11]  /*7100*/  ISETP.NE.AND.EX P3, PT, R139, RZ, PT, P3 ;  /* 0x000000ff8b00720c */ /* 0x000ff60003f65330 */
[----:B------:R-:W-:Y:S02]  /*7110*/  @!UPT UIADD3 URZ, UPT, UPT, URZ, URZ, URZ ;  /* 0x000000fffffff290 */ /* 0x000fe4000fffe0ff */
[----:B------:R-:W3:Y:S01]  /*7120*/  @P3 LDC.64 R2, c[0x0][0x8a8] ;  /* 0x00022a00ff023b82 */ /* 0x000ee20000000a00 */
[----:B-1----:R-:W-:Y:S04]  /*7130*/  @P3 IMAD R0, R156, UR36, RZ ;  /* 0x000000249c003c24 */ /* 0x002fe8000f8e02ff */
[----:B---3--:R-:W-:Y:S05]  /*7140*/  @P3 IMAD.WIDE R2, R0, 0x4, R2 ;  /* 0x0000000400023825 */ /* 0x008fea00078e0202 */
[----:B--2--5:R2:W5:Y:S02]  /*7150*/  @P3 LDG.E R70, desc[UR4][R2.64] ;  /* 0x0000000402463981 */ /* 0x024564000c1e1900 */
[----:B--2---:R-:W3:Y:S02]  /*7160*/  @!P3 LDC R70, c[0x0][0x8a0] ;  /* 0x00022800ff46bb82 */ /* 0x004ee40000000800 */
.L_x_132:
[----:B-----5:R-:W-:Y:S01]  /*7170*/  FSETP.NEU.AND P4, PT, R73, RZ, PT ;  /* 0x000000ff4900720b */ /* 0x020fe20003f8d000 */
[----:B------:R-:W-:Y:S01]  /*7180*/  BSSY B1, `(.L_x_133) ;  /* 0x0000047000017945 */ /* 0x000fe20003800000 */
[----:B------:R-:W-:Y:S01]  /*7190*/  SEL R5, RZ, 0xffffffff, P2 ;  /* 0xffffffffff057807 */ /* 0x000fe20001000000 */
[----:B------:R-:W-:Y:S01]  /*71a0*/  IMAD.MOV.U32 R186, RZ, RZ, 0x1 ;  /* 0x00000001ffba7424 */ /* 0x000fe200078e00ff */
[----:B------:R-:W-:Y:S01]  /*71b0*/  LOP3.LUT P3, RZ, R158, 0xff, RZ, 0xc0, !PT ;  /* 0x000000ff9eff7812 */ /* 0x000fe2000786c0ff */
[----:B------:R-:W-:Y:S01]  /*71c0*/  IMAD R71, R68, 0x80, R69 ;  /* 0x0000008044477824 */ /* 0x000fe200078e0245 */
[----:B-1----:R-:W-:Y:S02]  /*71d0*/  @P1 SEL R0, RZ, 0xffffffff, P4 ;  /* 0xffffffffff001807 */ /* 0x002fe40002000000 */
[----:B------:R-:W-:Y:S02]  /*71e0*/  CS2R R154, SRZ ;  /* 0x00000000009a7805 */ /* 0x000fe4000001ff00 */
[----:B------:R-:W-:Y:S02]  /*71f0*/  LEA R3, R166, UR44, 0x3 ;  /* 0x0000002ca6037c11 */ /* 0x000fe4000f8e18ff */
[----:B------:R-:W-:Y:S02]  /*7200*/  CS2R R152, SRZ ;  /* 0x0000000000987805 */ /* 0x000fe4000001ff00 */
[----:B------:R-:W-:Y:S02]  /*7210*/  @P0 SEL R0, R5, R0, !P3 ;  /* 0x0000000005000207 */ /* 0x000fe40005800000 */
[----:B------:R-:W-:Y:S02]  /*7220*/  CS2R R150, SRZ ;  /* 0x0000000000967805 */ /* 0x000fe4000001ff00 */
[----:B------:R-:W-:Y:S02]  /*7230*/  LEA R161, R68, UR44, 0x3 ;  /* 0x0000002c44a17c11 */ /* 0x000fe4000f8e18ff */
[----:B------:R-:W-:Y:S02]  /*7240*/  CS2R R148, SRZ ;  /* 0x0000000000947805 */ /* 0x000fe4000001ff00 */
[----:B------:R-:W-:Y:S02]  /*7250*/  @P1 LOP3.LUT R0, R0, 0x1, RZ, 0xc0, !PT ;  /* 0x0000000100001812 */ /* 0x000fe400078ec0ff */
[----:B------:R-:W-:Y:S02]  /*7260*/  CS2R R146, SRZ ;  /* 0x0000000000927805 */ /* 0x000fe4000001ff00 */
[----:B------:R-:W-:Y:S02]  /*7270*/  SHF.L.U32 R4, R168, 0x1f, RZ ;  /* 0x0000001fa8047819 */ /* 0x000fe400000006ff */
[----:B------:R-:W-:Y:S02]  /*7280*/  CS2R R144, SRZ ;  /* 0x0000000000907805 */ /* 0x000fe4000001ff00 */
[----:B------:R-:W-:Y:S02]  /*7290*/  ISETP.NE.U32.OR P6, PT, R0, 0x1, !P1 ;  /* 0x000000010000780c */ /* 0x000fe40004fc5470 */
[----:B------:R-:W-:Y:S02]  /*72a0*/  CS2R R142, SRZ ;  /* 0x00000000008e7805 */ /* 0x000fe4000001ff00 */
[----:B------:R-:W-:Y:S02]  /*72b0*/  PLOP3.LUT P2, PT, PT, PT, UP1, 0x80, 0x8 ;  /* 0x000000000008781c */ /* 0x000fe40003f4f018 */
[----:B------:R-:W-:Y:S02]  /*72c0*/  CS2R R140, SRZ ;  /* 0x00000000008c7805 */ /* 0x000fe4000001ff00 */
[----:B------:R-:W-:Y:S02]  /*72d0*/  SEL R0, RZ, 0xffffffff, P4 ;  /* 0xffffffffff007807 */ /* 0x000fe40002000000 */
[----:B------:R-:W-:Y:S03]  /*72e0*/  P2R R172, PR, RZ, 0x40 ;  /* 0x00000040ffac7803 */ /* 0x000fe60000000000 */
[----:B------:R-:W-:Y:S04]  /*72f0*/  @P6 SHF.L.U32 R2, R165, 0x1f, RZ ;  /* 0x0000001fa5026819 */ /* 0x000fe800000006ff */
[----:B------:R-:W-:Y:S01]  /*7300*/  @P2 SEL R0, R5, R0, !P3 ;  /* 0x0000000005002207 */ /* 0x000fe20005800000 */
[----:B------:R-:W1:Y:S03]  /*7310*/  @P6 SYNCS.PHASECHK.TRANS64.TRYWAIT P1, [R3+URZ+0x200], R2 ;  /* 0x00020002030065a7 */ /* 0x000e6600080211ff */
[----:B------:R-:W-:Y:S04]  /*7320*/  LOP3.LUT R0, R0, 0x1, RZ, 0xc0, !PT ;  /* 0x0000000100007812 */ /* 0x000fe800078ec0ff */
[----:B------:R-:W-:Y:S04]  /*7330*/  ISETP.NE.U32.AND P5, PT, R0, 0x1, PT ;  /* 0x000000010000780c */ /* 0x000fe80003fa5070 */
[----:B------:R-:W-:Y:S01]  /*7340*/  P2R R187, PR, RZ, 0x20 ;  /* 0x00000020ffbb7803 */ /* 0x000fe20000000000 */
[----:B------:R2:W4:Y:S01]  /*7350*/  SYNCS.PHASECHK.TRANS64.TRYWAIT P0, [R161+URZ+0x250], R4 ;  /* 0x00025004a10075a7 */ /* 0x00052200080011ff */
[----:B-1----:R-:W-:Y:S01]  /*7360*/  @P6 SEL R186, RZ, 0x1, !P1 ;  /* 0x00000001ffba6807 */ /* 0x002fe20004800000 */
[----:B--2---:R-:W-:Y:S06]  /*7370*/  @!P6 BRA `(.L_x_134) ;  /* 0x00000000009ce947 */ /* 0x004fec0003800000 */
[----:B------:R-:W-:Y:S01]  /*7380*/  @P5 IMAD R7, R166, 0x2000, R171 ;  /* 0x00002000a6075824 */ /* 0x000fe200078e02ab */
[----:B------:R-:W1:Y:S01]  /*7390*/  S2R R0, SR_CgaCtaId ;  /* 0x0000000000007919 */ /* 0x000e620000008800 */
[----:B------:R-:W-:Y:S01]  /*73a0*/  ISETP.NE.AND P1, PT, R186, RZ, PT ;  /* 0x000000ffba00720c */ /* 0x000fe20003f25270 */
[----:B------:R-:W-:Y:S01]  /*73b0*/  BSSY B0, `(.L_x_135) ;  /* 0x0000010000007945 */ /* 0x000fe20003800000 */
[--C-:B------:R-:W-:Y:S01]  /*73c0*/  @P5 IMAD R8, R176, -0x10, R7.reuse ;  /* 0xfffffff0b0085824 */ /* 0x100fe200078e0207 */
[----:B------:R-:W-:Y:S01]  /*73d0*/  CS2R R142, SRZ ;  /* 0x00000000008e7805 */ /* 0x000fe2000001ff00 */
[----:B------:R-:W-:Y:S01]  /*73e0*/  @P5 IMAD R6, R170, -0x10, R7 ;  /* 0xfffffff0aa065824 */ /* 0x000fe200078e0207 */
[----:B------:R-:W-:Y:S01]  /*73f0*/  CS2R R140, SRZ ;  /* 0x00000000008c7805 */ /* 0x000fe2000001ff00 */
[----:B------:R-:W-:Y:S01]  /*7400*/  @P5 IMAD R5, R169, 0x10, R8 ;  /* 0x00000010a9055824 */ /* 0x000fe200078e0208 */
[----:B------:R-:W-:Y:S02]  /*7410*/  CS2R R150, SRZ ;  /* 0x0000000000967805 */ /* 0x000fe4000001ff00 */
[----:B------:R-:W-:Y:S02]  /*7420*/  CS2R R148, SRZ ;  /* 0x0000000000947805 */ /* 0x000fe4000001ff00 */
[----:B------:R-:W-:Y:S02]  /*7430*/  CS2R R146, SRZ ;  /* 0x0000000000927805 */ /* 0x000fe4000001ff00 */
[----:B------:R-:W-:Y:S02]  /*7440*/  CS2R R144, SRZ ;  /* 0x0000000000907805 */ /* 0x000fe4000001ff00 */
[----:B------:R-:W-:Y:S02]  /*7450*/  CS2R R154, SRZ ;  /* 0x00000000009a7805 */ /* 0x000fe4000001ff00 */
[----:B------:R-:W-:Y:S01]  /*7460*/  CS2R R152, SRZ ;  /* 0x0000000000987805 */ /* 0x000fe2000001ff00 */
[----:B------:R-:W-:Y:S06]  /*7470*/  @P1 BRA `(.L_x_136) ;  /* 0x00000000000c1947 */ /* 0x000fec0003800000 */
[----:B------:R-:W-:Y:S04]  /*7480*/  SHF.L.U32 R2, R165, 0x1f, RZ ;  /* 0x0000001fa5027819 */ /* 0x000fe800000006ff */
[----:B------:R-:W2:Y:S02]  /*7490*/  SYNCS.PHASECHK.TRANS64.TRYWAIT P1, [R3+URZ+0x200], R2 ;  /* 0x00020002030075a7 */ /* 0x000ea400080211ff */
[----:B--2---:R-:W-:Y:S05]  /*74a0*/  @!P1 BRA `(.L_x_137) ;  /* 0x0000004000109947 */ /* 0x004fea0003800000 */
.L_x_136:
[----:B------:R-:W-:Y:S05]  /*74b0*/  BSYNC B0 ;  /* 0x0000000000007941 */ /* 0x000fea0003800000 */
.L_x_135:
[----:B------:R-:W-:Y:S01]  /*74c0*/  ISETP.NE.AND P1, PT, R187, RZ, PT ;  /* 0x000000ffbb00720c */ /* 0x000fe20003f25270 */
[----:B--2---:R-:W-:Y:S02]  /*74d0*/  VIADD R3, R3, 0x210 ;  /* 0x0000021003037836 */ /* 0x004fe40000000000 */
[----:B------:R-:W-:Y:S03]  /*74e0*/  VIADD R166, R166, 0x1 ;  /* 0x00000001a6a67836 */ /* 0x000fe60000000000 */
[----:B-1----:R-:W-:Y:S07]  /*74f0*/  PRMT R0, R0, 0x654, R3 ;  /* 0x0000065400007816 */ /* 0x002fee0000000003 */
[----:B------:R1:W2:Y:S04]  /*7500*/  @P1 LDS.128 R140, [R7] ;  /* 0x00000000078c1984 */ /* 0x0002a80000000c00 */
[----:B------:R1:W1:Y:S04]  /*7510*/  @P1 LDS.128 R148, [R6+0x20] ;  /* 0x0000200006941984 */ /* 0x0002680000000c00 */
[----:B------:R1:W1:Y:S04]  /*7520*/  @P1 LDS.128 R144, [R8+0x10] ;  /* 0x0000100008901984 */ /* 0x0002680000000c00 */
[----:B------:R1:W1:Y:S01]  /*7530*/  @P1 LDS.128 R152, [R5+0x10] ;  /* 0x0000100005981984 */ /* 0x0002620000000c00 */
[C---:B------:R-:W-:Y:S01]  /*7540*/  ISETP.NE.AND P1, PT, R166.reuse, 0x2, PT ;  /* 0x00000002a600780c */ /* 0x040fe20003f25270 */
[----:B------:R-:W-:Y:S01]  /*7550*/  @!PT LDS RZ, [RZ] ;  /* 0x00000000fffff984 */ /* 0x000fe20000000800 */
[----:B------:R-:W-:Y:S01]  /*7560*/  @!PT LDS RZ, [RZ] ;  /* 0x00000000fffff984 */ /* 0x000fe20000000800 */
[----:B------:R-:W-:Y:S01]  /*7570*/  @!PT LDS RZ, [RZ] ;  /* 0x00000000fffff984 */ /* 0x000fe20000000800 */
[----:B------:R-:W-:Y:S01]  /*7580*/  @!PT LDS RZ, [RZ] ;  /* 0x00000000fffff984 */ /* 0x000fe20000000800 */
[----:B------:R5:W-:Y:S06]  /*7590*/  MEMBAR.ALL.CTA ;  /* 0x0000000000007992 */ /* 0x000bec0000008000 */
[----:B-----5:R-:W5:Y:S01]  /*75a0*/  FENCE.VIEW.ASYNC.S ;  /* 0x00000000000073c6 */ /* 0x020f620000000000 */
[----:B------:R-:W-:Y:S01]  /*75b0*/  SEL R166, R166, RZ, P1 ;  /* 0x000000ffa6a67207 */ /* 0x000fe20000800000 */
[----:B-----5:R5:W-:Y:S02]  /*75c0*/  SYNCS.ARRIVE.TRANS64.RED.A1T0 RZ, [R0+URZ], RZ ;  /* 0x000000ff00ff79a7 */ /* 0x020be400081004ff */
[----:B-----5:R-:W-:Y:S04]  /*75d0*/  SEL R0, RZ, 0x1, P1 ;  /* 0x00000001ff007807 */ /* 0x020fe80000800000 */
[----:B--2---:R-:W-:Y:S02]  /*75e0*/  LOP3.LUT R165, R165, R0, RZ, 0x3c, !PT ;  /* 0x00000000a5a57212 */ /* 0x004fe400078e3cff */
.L_x_134:
[----:B------:R-:W-:Y:S05]  /*75f0*/  BSYNC B1 ;  /* 0x0000000000017941 */ /* 0x000fea0003800000 */
.L_x_133:
[----:B------:R-:W-:Y:S04]  /*7600*/  SHF.R.U32.HI R0, RZ, 0x15, R71 ;  /* 0x00000015ff007819 */ /* 0x000fe80000011647 */
[----:B------:R-:W-:Y:S01]  /*7610*/  LOP3.LUT P1, RZ, R0, 0x3, R159, 0x48, !PT ;  /* 0x0000000300ff7812 */ /* 0x000fe2000782489f */
[----:B------:R-:W-:Y:S01]  /*7620*/  @!UPT UIADD3 URZ, UPT, UPT, URZ, URZ, URZ ;  /* 0x000000fffffff290 */ /* 0x000fe2000fffe0ff */
[----:B----4-:R-:W-:Y:S11]  /*7630*/  @P0 BRA `(.L_x_138) ;  /* 0x0000000000080947 */ /* 0x010ff60003800000 */
[----:B------:R-:W2:Y:S02]  /*7640*/  SYNCS.PHASECHK.TRANS64.TRYWAIT P0, [R161+URZ+0x250], R4 ;  /* 0x00025004a10075a7 */ /* 0x000ea400080011ff */
[----:B--2---:R-:W-:Y:S05]  /*7650*/  @!P0 BRA `(.L_x_139) ;  /* 0x0000003c00b88947 */ /* 0x004fea0003800000 */
.L_x_138:
[----:B------:R-:W-:Y:S04]  /*7660*/  BSSY.RECONVERGENT B6, `(.L_x_140) ;  /* 0x0000012000067945 */ /* 0x000fe80003800200 */
[----:B------:R-:W-:Y:S05]  /*7670*/  @!P1 BRA `(.L_x_141) ;  /* 0x0000000000409947 */ /* 0x000fea0003800000 */
[----:B------:R-:W4:Y:S01]  /*7680*/  LDCU.64 UR8, c[0x4][0x70] ;  /* 0x01000e00ff0877ac */ /* 0x000f220008000a00 */
[----:B------:R-:W-:Y:S01]  /*7690*/  MOV R3, 0x0 ;  /* 0x0000000000037802 */ /* 0x000fe20000000f00 */
[----:B------:R-:W-:Y:S02]  /*76a0*/  HFMA2 R12, -RZ, RZ, 0, 5.9604644775390625e-08 ;  /* 0x00000001ff0c7431 */ /* 0x000fe400000001ff */
[----:B-1----:R-:W-:Y:S02]  /*76b0*/  IMAD.MOV.U32 R8, RZ, RZ, 0x192 ;  /* 0x00000192ff087424 */ /* 0x002fe400078e00ff */
[----:B------:R-:W-:Y:S01]  /*76c0*/  IMAD.MOV.U32 R13, RZ, RZ, RZ ;  /* 0x000000ffff0d7224 */ /* 0x000fe200078e00ff */
[----:B------:R-:W1:Y:S01]  /*76d0*/  LDCU.64 UR6, c[0x4][0x78] ;  /* 0x01000f00ff0677ac */ /* 0x000e620008000a00 */
[----:B------:R-:W3:Y:S01]  /*76e0*/  LDC.64 R2, c[0x4][R3] ;  /* 0x0100000003027b82 */ /* 0x000ee20000000a00 */
[----:B------:R-:W5:Y:S01]  /*76f0*/  LDCU.64 UR4, c[0x4][0x10] ;  /* 0x01000200ff0477ac */ /* 0x000f620008000a00 */
[----:B----4-:R-:W-:Y:S01]  /*7700*/  MOV R5, UR9 ;  /* 0x0000000900057c02 */ /* 0x010fe20008000f00 */
[----:B--2---:R-:W-:Y:S01]  /*7710*/  IMAD.U32 R4, RZ, RZ, UR8 ;  /* 0x00000008ff047e24 */ /* 0x004fe2000f8e00ff */
[----:B-1----:R-:W-:Y:S01]  /*7720*/  MOV R7, UR7 ;  /* 0x0000000700077c02 */ /* 0x002fe20008000f00 */
[----:B------:R-:W-:Y:S01]  /*7730*/  IMAD.U32 R6, RZ, RZ, UR6 ;  /* 0x00000006ff067e24 */ /* 0x000fe2000f8e00ff */
[----:B-----5:R-:W-:Y:S01]  /*7740*/  MOV R11, UR5 ;  /* 0x00000005000b7c02 */ /* 0x020fe20008000f00 */
[----:B------:R-:W-:Y:S02]  /*7750*/  IMAD.U32 R10, RZ, RZ, UR4 ;  /* 0x00000004ff0a7e24 */ /* 0x000fe4000f8e00ff */
[----:B------:R-:W-:Y:S07]  /*7760*/  LEPC R20, `(.L_x_141) ;  /* 0x000000001014794e */ /* 0x000fee0000000000 */
[----:B---3--:R-:W-:Y:S05]  /*7770*/  CALL.ABS.NOINC R2 ;  /* 0x0000000002007343 */ /* 0x008fea0003c00000 */
.L_x_141:
[----:B------:R-:W-:Y:S05]  /*7780*/  BSYNC.RECONVERGENT B6 ;  /* 0x0000000000067941 */ /* 0x000fea0003800200 */
.L_x_140:
[-C--:B------:R-:W-:Y:S01]  /*7790*/  F2FP.F16.E5M2.UNPACK_B R74, R140.reuse ;  /* 0x0000008cff4a723e */ /* 0x080fe200020004ff */
[----:B------:R-:W-:Y:S05]  /*77a0*/  WARPSYNC.ALL ;  /* 0x0000000000007948 */ /* 0x000fea0003800000 */
[----:B------:R-:W-:Y:S01]  /*77b0*/  R2UR UR4, R71 ;  /* 0x00000000470472ca */ /* 0x000fe200000e0000 */
[--C-:B------:R-:W-:Y:S01]  /*77c0*/  HADD2.F32 R72, -RZ, R74.reuse.H0_H0 ;  /* 0x2000004aff487230 */ /* 0x100fe20000004100 */
[----:B------:R-:W-:Y:S01]  /*77d0*/  F2FP.F16.E5M2.UNPACK_B R76, R140.H1 ;  /* 0x0000008cff4c723e */ /* 0x000fe200030004ff */
[----:B------:R-:W-:Y:S01]  /*77e0*/  HADD2.F32 R75, -RZ, R74.H1_H1 ;  /* 0x3000004aff4b7230 */ /* 0x000fe20000004100 */
[-C--:B------:R-:W-:Y:S01]  /*77f0*/  F2FP.F16.E5M2.UNPACK_B R78, R141.reuse ;  /* 0x0000008dff4e723e */ /* 0x080fe200020004ff */
[----:B------:R-:W-:Y:S01]  /*7800*/  BSSY.RECONVERGENT B0, `(.L_x_142) ;  /* 0x000011d000007945 */ /* 0x000fe20003800200 */
[----:B------:R-:W-:Y:S01]  /*7810*/  F2FP.F16.E5M2.UNPACK_B R80, R141.H1 ;  /* 0x0000008dff50723e */ /* 0x000fe200030004ff */
[----:B------:R-:W-:Y:S01]  /*7820*/  HADD2.F32 R74, -RZ, R76.H0_H0 ;  /* 0x2000004cff4a7230 */ /* 0x000fe20000004100 */
[-C--:B------:R-:W-:Y:S01]  /*7830*/  F2FP.F16.E5M2.UNPACK_B R82, R142.reuse ;  /* 0x0000008eff52723e */ /* 0x080fe200020004ff */
[--C-:B------:R-:W-:Y:S01]  /*7840*/  HADD2.F32 R77, -RZ, R78.reuse.H0_H0 ;  /* 0x2000004eff4d7230 */ /* 0x100fe20000004100 */
[----:B------:R-:W-:Y:S01]  /*7850*/  F2FP.F16.E5M2.UNPACK_B R84, R142.H1 ;  /* 0x0000008eff54723e */ /* 0x000fe200030004ff */
[----:B------:R-:W-:Y:S01]  /*7860*/  HADD2.F32 R78, -RZ, R78.H1_H1 ;  /* 0x3000004eff4e7230 */ /* 0x000fe20000004100 */
[-C--:B------:R-:W-:Y:S01]  /*7870*/  F2FP.F16.E5M2.UNPACK_B R86, R143.reuse ;  /* 0x0000008fff56723e */ /* 0x080fe200020004ff */
[----:B-12---:R-:W3:Y:S01]  /*7880*/  LDTM.x64 R4, tmem[UR4] ;  /* 0x00000004000479ee */ /* 0x006ee20008340000 */
[----:B------:R-:W-:Y:S01]  /*7890*/  F2FP.F16.E5M2.UNPACK_B R88, R143.H1 ;  /* 0x0000008fff58723e */ /* 0x000fe200030004ff */
[----:B------:R-:W-:Y:S01]  /*78a0*/  HADD2.F32 R76, -RZ, R76.H1_H1 ;  /* 0x3000004cff4c7230 */ /* 0x000fe20000004100 */
[-C--:B------:R-:W-:Y:S01]  /*78b0*/  F2FP.F16.E5M2.UNPACK_B R90, R144.reuse ;  /* 0x00000090ff5a723e */ /* 0x080fe200020004ff */
[----:B------:R-:W-:Y:S01]  /*78c0*/  HADD2.F32 R79, -RZ, R80.H0_H0 ;  /* 0x20000050ff4f7230 */ /* 0x000fe20000004100 */
[----:B------:R-:W-:Y:S01]  /*78d0*/  F2FP.F16.E5M2.UNPACK_B R92, R144.H1 ;  /* 0x00000090ff5c723e */ /* 0x000fe200030004ff */
[--C-:B------:R-:W-:Y:S01]  /*78e0*/  HADD2.F32 R81, -RZ, R82.reuse.H0_H0 ;  /* 0x20000052ff517230 */ /* 0x100fe20000004100 */
[----:B------:R-:W-:Y:S01]  /*78f0*/  ISETP.NE.AND P6, PT, R172, RZ, PT ;  /* 0x000000ffac00720c */ /* 0x000fe20003fc5270 */
[----:B------:R-:W-:Y:S01]  /*7900*/  HADD2.F32 R82, -RZ, R82.H1_H1 ;  /* 0x30000052ff527230 */ /* 0x000fe20000004100 */
[----:B------:R-:W-:Y:S01]  /*7910*/  SHF.L.U32 R196, R164, 0x4, RZ ;  /* 0x00000004a4c47819 */ /* 0x000fe200000006ff */
[--C-:B------:R-:W-:Y:S01]  /*7920*/  HADD2.F32 R85, -RZ, R86.reuse.H0_H0 ;  /* 0x20000056ff557230 */ /* 0x100fe20000004100 */
[----:B------:R-:W-:Y:S01]  /*7930*/  SHF.L.U32 R200, R163, 0x4, RZ ;  /* 0x00000004a3c87819 */ /* 0x000fe200000006ff */
[----:B------:R-:W-:Y:S01]  /*7940*/  HADD2.F32 R86, -RZ, R86.H1_H1 ;  /* 0x30000056ff567230 */ /* 0x000fe20000004100 */
[C---:B------:R-:W-:Y:S01]  /*7950*/  IADD3 R179, PT, PT, R171.reuse, R196, RZ ;  /* 0x000000c4abb37210 */ /* 0x040fe20007ffe0ff */
[--C-:B------:R-:W-:Y:S01]  /*7960*/  HADD2.F32 R89, -RZ, R90.reuse.H0_H0 ;  /* 0x2000005aff597230 */ /* 0x100fe20000004100 */
[----:B------:R-:W-:Y:S01]  /*7970*/  IADD3 R185, PT, PT, R171, R200, RZ ;  /* 0x000000c8abb97210 */ /* 0x000fe20007ffe0ff */
[----:B------:R-:W-:Y:S01]  /*7980*/  HADD2.F32 R90, -RZ, R90.H1_H1 ;  /* 0x3000005aff5a7230 */ /* 0x000fe20000004100 */
[----:B------:R-:W-:Y:S01]  /*7990*/  SHF.L.U32 R198, R169, 0x4, RZ ;  /* 0x00000004a9c67819 */ /* 0x000fe200000006ff */
[----:B------:R-:W-:Y:S01]  /*79a0*/  HADD2.F32 R80, -RZ, R80.H1_H1 ;  /* 0x30000050ff507230 */ /* 0x000fe20000004100 */
[----:B------:R-:W-:Y:S01]  /*79b0*/  F2FP.F16.E5M2.UNPACK_B R94, R145 ;  /* 0x00000091ff5e723e */ /* 0x000fe200020004ff */
[--C-:B------:R-:W-:Y:S01]  /*79c0*/  HADD2.F32 R83, -RZ, R84.reuse.H0_H0 ;  /* 0x20000054ff537230 */ /* 0x100fe20000004100 */
[----:B------:R-:W-:Y:S01]  /*79d0*/  IADD3 R184, PT, PT, R198, R179, RZ ;  /* 0x000000b3c6b87210 */ /* 0x000fe20007ffe0ff */
[----:B------:R-:W-:Y:S01]  /*79e0*/  HADD2.F32 R84, -RZ, R84.H1_H1 ;  /* 0x30000054ff547230 */ /* 0x000fe20000004100 */
[----:B------:R-:W-:Y:S01]  /*79f0*/  F2FP.F16.E5M2.UNPACK_B R98, R146 ;  /* 0x00000092ff62723e */ /* 0x000fe200020004ff */
[C---:B---3--:R-:W-:Y:S01]  /*7a00*/  FMUL R0, R70.reuse, R4 ;  /* 0x0000000446007220 */ /* 0x048fe20000400000 */
[C---:B------:R-:W-:Y:S01]  /*7a10*/  FMUL R2, R70.reuse, R5 ;  /* 0x0000000546027220 */ /* 0x040fe20000400000 */
[C---:B------:R-:W-:Y:S01]  /*7a20*/  FMUL R4, R70.reuse, R8 ;  /* 0x0000000846047220 */ /* 0x040fe20000400000 */
[C---:B------:R-:W-:Y:S01]  /*7a30*/  FMUL R5, R70.reuse, R9 ;  /* 0x0000000946057220 */ /* 0x040fe20000400000 */
[C---:B------:R-:W-:Y:S01]  /*7a40*/  FFMA R0, R73.reuse, R72, R0 ;  /* 0x0000004849007223 */ /* 0x040fe20000000000 */
[C---:B------:R-:W-:Y:S01]  /*7a50*/  FFMA R2, R73.reuse, R75, R2 ;  /* 0x0000004b49027223 */ /* 0x040fe20000000002 */
[C---:B------:R-:W-:Y:S01]  /*7a60*/  FMUL R8, R70.reuse, R12 ;  /* 0x0000000c46087220 */ /* 0x040fe20000400000 */
[C---:B------:R-:W-:Y:S01]  /*7a70*/  FMUL R9, R70.reuse, R13 ;  /* 0x0000000d46097220 */ /* 0x040fe20000400000 */
[C---:B------:R-:W-:Y:S01]  /*7a80*/  FMUL R12, R70.reuse, R16 ;  /* 0x00000010460c7220 */ /* 0x040fe20000400000 */
[C---:B------:R-:W-:Y:S01]  /*7a90*/  FMUL R13, R70.reuse, R17 ;  /* 0x00000011460d7220 */ /* 0x040fe20000400000 */
[C---:B------:R-:W-:Y:S01]  /*7aa0*/  FMUL R16, R70.reuse, R20 ;  /* 0x0000001446107220 */ /* 0x040fe20000400000 */
[C---:B------:R-:W-:Y:S01]  /*7ab0*/  FMUL R17, R70.reuse, R21 ;  /* 0x0000001546117220 */ /* 0x040fe20000400000 */
[--C-:B------:R-:W-:Y:S02]  /*7ac0*/  HADD2.F32 R93, -RZ, R94.reuse.H0_H0 ;  /* 0x2000005eff5d7230 */ /* 0x100fe40000004100 */
[C---:B------:R-:W-:Y:S01]  /*7ad0*/  FMUL R20, R70.reuse, R24 ;  /* 0x0000001846147220 */ /* 0x040fe20000400000 */
[----:B------:R-:W-:Y:S02]  /*7ae0*/  HADD2.F32 R94, -RZ, R94.H1_H1 ;  /* 0x3000005eff5e7230 */ /* 0x000fe40000004100 */
[C---:B------:R-:W-:Y:S01]  /*7af0*/  FMUL R21, R70.reuse, R25 ;  /* 0x0000001946157220 */ /* 0x040fe20000400000 */
[--C-:B------:R-:W-:Y:S02]  /*7b00*/  HADD2.F32 R97, -RZ, R98.reuse.H0_H0 ;  /* 0x20000062ff617230 */ /* 0x100fe40000004100 */
[C---:B------:R-:W-:Y:S01]  /*7b10*/  FMUL R24, R70.reuse, R28 ;  /* 0x0000001c46187220 */ /* 0x040fe20000400000 */
[----:B------:R-:W-:Y:S02]  /*7b20*/  HADD2.F32 R98, -RZ, R98.H1_H1 ;  /* 0x30000062ff627230 */ /* 0x000fe40000004100 */
[C---:B------:R-:W-:Y:S01]  /*7b30*/  FMUL R25, R70.reuse, R29 ;  /* 0x0000001d46197220 */ /* 0x040fe20000400000 */
[C---:B------:R-:W-:Y:S01]  /*7b40*/  FMUL R28, R70.reuse, R32 ;  /* 0x00000020461c7220 */ /* 0x040fe20000400000 */
[C---:B------:R-:W-:Y:S01]  /*7b50*/  FMUL R29, R70.reuse, R33 ;  /* 0x00000021461d7220 */ /* 0x040fe20000400000 */
[C---:B------:R-:W-:Y:S01]  /*7b60*/  FMUL R32, R70.reuse, R36 ;  /* 0x0000002446207220 */ /* 0x040fe20000400000 */
[----:B------:R-:W-:Y:S01]  /*7b70*/  F2FP.F16.E5M2.UNPACK_B R96, R145.H1 ;  /* 0x00000091ff60723e */ /* 0x000fe200030004ff */
[C---:B------:R-:W-:Y:S01]  /*7b80*/  FMUL R33, R70.reuse, R37 ;  /* 0x0000002546217220 */ /* 0x040fe20000400000 */
[C---:B------:R-:W-:Y:S01]  /*7b90*/  FMUL R36, R70.reuse, R40 ;  /* 0x0000002846247220 */ /* 0x040fe20000400000 */
[----:B------:R-:W-:Y:S01]  /*7ba0*/  F2FP.F16.E5M2.UNPACK_B R100, R146.H1 ;  /* 0x00000092ff64723e */ /* 0x000fe200030004ff */
[C---:B------:R-:W-:Y:S01]  /*7bb0*/  FMUL R37, R70.reuse, R41 ;  /* 0x0000002946257220 */ /* 0x040fe20000400000 */
[C---:B------:R-:W-:Y:S01]  /*7bc0*/  FMUL R40, R70.reuse, R44 ;  /* 0x0000002c46287220 */ /* 0x040fe20000400000 */
[----:B------:R-:W-:Y:S01]  /*7bd0*/  F2FP.F16.E5M2.UNPACK_B R102, R147 ;  /* 0x00000093ff66723e */ /* 0x000fe200020004ff */
[C---:B------:R-:W-:Y:S01]  /*7be0*/  FMUL R41, R70.reuse, R45 ;  /* 0x0000002d46297220 */ /* 0x040fe20000400000 */
[C---:B------:R-:W-:Y:S01]  /*7bf0*/  FMUL R44, R70.reuse, R48 ;  /* 0x00000030462c7220 */ /* 0x040fe20000400000 */
[----:B------:R-:W-:Y:S01]  /*7c00*/  F2FP.F16.E5M2.UNPACK_B R104, R147.H1 ;  /* 0x00000093ff68723e */ /* 0x000fe200030004ff */
[C---:B------:R-:W-:Y:S01]  /*7c10*/  FMUL R45, R70.reuse, R49 ;  /* 0x00000031462d7220 */ /* 0x040fe20000400000 */
[--C-:B------:R-:W-:Y:S02]  /*7c20*/  HADD2.F32 R101, -RZ, R102.reuse.H0_H0 ;  /* 0x20000066ff657230 */ /* 0x100fe40000004100 */
[C---:B------:R-:W-:Y:S01]  /*7c30*/  FMUL R48, R70.reuse, R52 ;  /* 0x0000003446307220 */ /* 0x040fe20000400000 */
[----:B------:R-:W-:Y:S01]  /*7c40*/  F2FP.F16.E5M2.UNPACK_B R106, R148 ;  /* 0x00000094ff6a723e */ /* 0x000fe200020004ff */
[----:B------:R-:W-:Y:S02]  /*7c50*/  HADD2.F32 R102, -RZ, R102.H1_H1 ;  /* 0x30000066ff667230 */ /* 0x000fe40000004100 */
[C---:B------:R-:W-:Y:S01]  /*7c60*/  FMUL R49, R70.reuse, R53 ;  /* 0x0000003546317220 */ /* 0x040fe20000400000 */
[C---:B------:R-:W-:Y:S01]  /*7c70*/  FMUL R52, R70.reuse, R56 ;  /* 0x0000003846347220 */ /* 0x040fe20000400000 */
[----:B------:R-:W-:Y:S01]  /*7c80*/  F2FP.F16.E5M2.UNPACK_B R108, R148.H1 ;  /* 0x00000094ff6c723e */ /* 0x000fe200030004ff */
[--C-:B------:R-:W-:Y:S02]  /*7c90*/  HADD2.F32 R105, -RZ, R106.reuse.H0_H0 ;  /* 0x2000006aff697230 */ /* 0x100fe40000004100 */
[C---:B------:R-:W-:Y:S01]  /*7ca0*/  FMUL R53, R70.reuse, R57 ;  /* 0x0000003946357220 */ /* 0x040fe20000400000 */
[----:B------:R-:W-:Y:S02]  /*7cb0*/  HADD2.F32 R106, -RZ, R106.H1_H1 ;  /* 0x3000006aff6a7230 */ /* 0x000fe40000004100 */
        /* <DEDUP_REMOVED lines=11> */
[C---:B------:R-:W-:Y:S01]  /*7d70*/  FFMA R3, R73.reuse, R74, R3 ;  /* 0x0000004a49037223 */ /* 0x040fe20000000003 */
[----:B------:R-:W-:Y:S01]  /*7d80*/  F2FP.F16.E5M2.UNPACK_B R116, R150.H1 ;  /* 0x00000096ff74723e */ /* 0x000fe200030004ff */
[--C-:B------:R-:W-:Y:S02]  /*7d90*/  HADD2.F32 R113, -RZ, R114.reuse.H0_H0 ;  /* 0x20000072ff717230 */ /* 0x100fe40000004100 */
[C---:B------:R-:W-:Y:S01]  /*7da0*/  FFMA R7, R73.reuse, R76, R7 ;  /* 0x0000004c49077223 */ /* 0x040fe20000000007 */
[C---:B------:R-:W-:Y:S01]  /*7db0*/  FFMA R4, R73.reuse, R77, R4 ;  /* 0x0000004d49047223 */ /* 0x040fe20000000004 */
[----:B------:R-:W-:Y:S01]  /*7dc0*/  F2FP.F16.E5M2.UNPACK_B R118, R151 ;  /* 0x00000097ff76723e */ /* 0x000fe200020004ff */
[----:B------:R-:W-:Y:S01]  /*7dd0*/  FFMA R5, R73, R78, R5 ;  /* 0x0000004e49057223 */ /* 0x000fe20000000005 */
[----:B------:R-:W-:Y:S01]  /*7de0*/  HADD2.F32 R114, -RZ, R114.H1_H1 ;  /* 0x30000072ff727230 */ /* 0x000fe20000004100 */
[----:B------:R-:W-:Y:S01]  /*7df0*/  F2FP.SATFINITE.E5M2.F32.PACK_AB_MERGE_C R173, R7, R3, RZ ;  /* 0x0000000307ad723e */ /* 0x000fe200048060ff */
[C---:B------:R-:W-:Y:S01]  /*7e00*/  FMUL R6, R70.reuse, R10 ;  /* 0x0000000a46067220 */ /* 0x040fe20000400000 */
[--C-:B------:R-:W-:Y:S02]  /*7e10*/  HADD2.F32 R117, -RZ, R118.reuse.H0_H0 ;  /* 0x20000076ff757230 */ /* 0x100fe40000004100 */
[----:B------:R-:W-:Y:S01]  /*7e20*/  FMUL R11, R70, R11 ;  /* 0x0000000b460b7220 */ /* 0x000fe20000400000 */
[----:B------:R-:W-:Y:S01]  /*7e30*/  F2FP.SATFINITE.E5M2.F32.PACK_AB_MERGE_C R172, R2, R0, R173 ;  /* 0x0000000002ac723e */ /* 0x000fe200048060ad */
[C---:B------:R-:W-:Y:S01]  /*7e40*/  FFMA R6, R73.reuse, R79, R6 ;  /* 0x0000004f49067223 */ /* 0x040fe20000000006 */
[----:B------:R-:W-:Y:S02]  /*7e50*/  HADD2.F32 R118, -RZ, R118.H1_H1 ;  /* 0x30000076ff767230 */ /* 0x000fe40000004100 */
[C---:B------:R-:W-:Y:S01]  /*7e60*/  FFMA R11, R73.reuse, R80, R11 ;  /* 0x00000050490b7223 */ /* 0x040fe2000000000b */
[C---:B------:R-:W-:Y:S01]  /*7e70*/  FFMA R8, R73.reuse, R81, R8 ;  /* 0x0000005149087223 */ /* 0x040fe20000000008 */
[----:B------:R-:W-:Y:S01]  /*7e80*/  F2FP.F16.E5M2.UNPACK_B R120, R151.H1 ;  /* 0x00000097ff78723e */ /* 0x000fe200030004ff */
[----:B------:R-:W-:Y:S01]  /*7e90*/  FFMA R9, R73, R82, R9 ;  /* 0x0000005249097223 */ /* 0x000fe20000000009 */
[C---:B------:R-:W-:Y:S01]  /*7ea0*/  FMUL R10, R70.reuse, R14 ;  /* 0x0000000e460a7220 */ /* 0x040fe20000400000 */
[----:B------:R-:W-:Y:S01]  /*7eb0*/  F2FP.F16.E5M2.UNPACK_B R122, R152 ;  /* 0x00000098ff7a723e */ /* 0x000fe200020004ff */
[C---:B------:R-:W-:Y:S01]  /*7ec0*/  FMUL R15, R70.reuse, R15 ;  /* 0x0000000f460f7220 */ /* 0x040fe20000400000 */
[----:B------:R-:W-:Y:S01]  /*7ed0*/  HADD2.F32 R87, -RZ, R88.H0_H0 ;  /* 0x20000058ff577230 */ /* 0x000fe20000004100 */
[----:B------:R-:W-:Y:S01]  /*7ee0*/  F2FP.SATFINITE.E5M2.F32.PACK_AB_MERGE_C R174, R11, R6, RZ ;  /* 0x000000060bae723e */ /* 0x000fe200048060ff */
[C---:B------:R-:W-:Y:S01]  /*7ef0*/  FFMA R10, R73.reuse, R83, R10 ;  /* 0x00000053490a7223 */ /* 0x040fe2000000000a */
[C---:B------:R-:W-:Y:S01]  /*7f00*/  FFMA R15, R73.reuse, R84, R15 ;  /* 0x00000054490f7223 */ /* 0x040fe2000000000f */
[C---:B------:R-:W-:Y:S01]  /*7f10*/  FFMA R12, R73.reuse, R85, R12 ;  /* 0x00000055490c7223 */ /* 0x040fe2000000000c */
[----:B------:R-:W-:Y:S01]  /*7f20*/  F2FP.F16.E5M2.UNPACK_B R124, R152.H1 ;  /* 0x00000098ff7c723e */ /* 0x000fe200030004ff */
[----:B------:R-:W-:Y:S01]  /*7f30*/  FFMA R13, R73, R86, R13 ;  /* 0x00000056490d7223 */ /* 0x000fe2000000000d */
[----:B------:R-:W-:Y:S01]  /*7f40*/  F2FP.SATFINITE.E5M2.F32.PACK_AB_MERGE_C R173, R5, R4, R174 ;  /* 0x0000000405ad723e */ /* 0x000fe200048060ae */
[--C-:B------:R-:W-:Y:S01]  /*7f50*/  HADD2.F32 R121, -RZ, R122.reuse.H0_H0 ;  /* 0x2000007aff797230 */ /* 0x100fe20000004100 */
[----:B------:R-:W-:Y:S01]  /*7f60*/  F2FP.SATFINITE.E5M2.F32.PACK_AB_MERGE_C R174, R15, R10, RZ ;  /* 0x0000000a0fae723e */ /* 0x000fe200048060ff */
[----:B------:R-:W-:Y:S02]  /*7f70*/  HADD2.F32 R122, -RZ, R122.H1_H1 ;  /* 0x3000007aff7a7230 */ /* 0x000fe40000004100 */
[C---:B------:R-:W-:Y:S01]  /*7f80*/  FMUL R14, R70.reuse, R18 ;  /* 0x00000012460e7220 */ /* 0x040fe20000400000 */
[----:B------:R-:W-:Y:S01]  /*7f90*/  HADD2.F32 R88, -RZ, R88.H1_H1 ;  /* 0x30000058ff587230 */ /* 0x000fe20000004100 */
[----:B------:R-:W-:Y:S01]  /*7fa0*/  F2FP.SATFINITE.E5M2.F32.PACK_AB_MERGE_C R174, R9, R8, R174 ;  /* 0x0000000809ae723e */ /* 0x000fe200048060ae */
[C---:B------:R-:W-:Y:S01]  /*7fb0*/  FMUL R19, R70.reuse, R19 ;  /* 0x0000001346137220 */ /* 0x040fe20000400000 */
[--C-:B------:R-:W-:Y:S02]  /*7fc0*/  HADD2.F32 R91, -RZ, R92.reuse.H0_H0 ;  /* 0x2000005cff5b7230 */ /* 0x100fe40000004100 */
[C---:B------:R-:W-:Y:S01]  /*7fd0*/  FFMA R14, R73.reuse, R87, R14 ;  /* 0x00000057490e7223 */ /* 0x040fe2000000000e */
[----:B------:R-:W-:Y:S02]  /*7fe0*/  HADD2.F32 R92, -RZ, R92.H1_H1 ;  /* 0x3000005cff5c7230 */ /* 0x000fe40000004100 */
[C---:B------:R-:W-:Y:S01]  /*7ff0*/  FFMA R19, R73.reuse, R88, R19 ;  /* 0x0000005849137223 */ /* 0x040fe20000000013 */
[C---:B------:R-:W-:Y:S01]  /*8000*/  FFMA R16, R73.reuse, R89, R16 ;  /* 0x0000005949107223 */ /* 0x040fe20000000010 */
        /* <DEDUP_REMOVED lines=17> */
[----:B------:R1:W-:Y:S01]  /*8120*/  STS.128 [R137+UR44+0x4400], R172 ;  /* 0x004400ac89007988 */ /* 0x0003e20008000c2c */
[----:B------:R-:W-:Y:S01]  /*8130*/  F2FP.SATFINITE.E5M2.F32.PACK_AB_MERGE_C R180, R17, R16, R180 ;  /* 0x0000001011b4723e */ /* 0x000fe200048060b4 */
[C---:B------:R-:W-:Y:S01]  /*8140*/  FFMA R22, R73.reuse, R95, R22 ;  /* 0x0000005f49167223 */ /* 0x040fe20000000016 */
[C---:B------:R-:W-:Y:S01]  /*8150*/  FMUL R27, R70.reuse, R27 ;  /* 0x0000001b461b7220 */ /* 0x040fe20000400000 */
[--C-:B------:R-:W-:Y:S02]  /*8160*/  HADD2.F32 R99, -RZ, R100.reuse.H0_H0 ;  /* 0x20000064ff637230 */ /* 0x100fe40000004100 */
[C---:B------:R-:W-:Y:S01]  /*8170*/  FMUL R26, R70.reuse, R30 ;  /* 0x0000001e461a7220 */ /* 0x040fe20000400000 */
[----:B------:R-:W-:Y:S02]  /*8180*/  HADD2.F32 R100, -RZ, R100.H1_H1 ;  /* 0x30000064ff647230 */ /* 0x000fe40000004100 */
[C---:B------:R-:W-:Y:S01]  /*8190*/  FFMA R27, R73.reuse, R96, R27 ;  /* 0x00000060491b7223 */ /* 0x040fe2000000001b */
[C---:B------:R-:W-:Y:S01]  /*81a0*/  FFMA R24, R73.reuse, R97, R24 ;  /* 0x0000006149187223 */ /* 0x040fe20000000018 */
[C---:B------:R-:W-:Y:S01]  /*81b0*/  FFMA R25, R73.reuse, R98, R25 ;  /* 0x0000006249197223 */ /* 0x040fe20000000019 */
[----:B------:R-:W-:Y:S01]  /*81c0*/  F2FP.F16.E5M2.UNPACK_B R130, R154 ;  /* 0x0000009aff82723e */ /* 0x000fe200020004ff */
[----:B------:R-:W-:Y:S01]  /*81d0*/  FFMA R26, R73, R99, R26 ;  /* 0x00000063491a7223 */ /* 0x000fe2000000001a */
[----:B------:R-:W-:Y:S01]  /*81e0*/  F2FP.SATFINITE.E5M2.F32.PACK_AB_MERGE_C R181, R27, R22, RZ ;  /* 0x000000161bb5723e */ /* 0x000fe200048060ff */
[C---:B------:R-:W-:Y:S01]  /*81f0*/  FMUL R31, R70.reuse, R31 ;  /* 0x0000001f461f7220 */ /* 0x040fe20000400000 */
[--C-:B------:R-:W-:Y:S02]  /*8200*/  HADD2.F32 R103, -RZ, R104.reuse.H0_H0 ;  /* 0x20000068ff677230 */ /* 0x100fe40000004100 */
[C---:B------:R-:W-:Y:S01]  /*8210*/  FMUL R30, R70.reuse, R34 ;  /* 0x00000022461e7220 */ /* 0x040fe20000400000 */
[----:B------:R-:W-:Y:S01]  /*8220*/  HADD2.F32 R104, -RZ, R104.H1_H1 ;  /* 0x30000068ff687230 */ /* 0x000fe20000004100 */
[----:B------:R-:W-:Y:S01]  /*8230*/  F2FP.SATFINITE.E5M2.F32.PACK_AB_MERGE_C R181, R21, R20, R181 ;  /* 0x0000001415b5723e */ /* 0x000fe200048060b5 */
[C---:B------:R-:W-:Y:S01]  /*8240*/  FFMA R31, R73.reuse, R100, R31 ;  /* 0x00000064491f7223 */ /* 0x040fe2000000001f */
[C---:B------:R-:W-:Y:S01]  /*8250*/  FFMA R28, R73.reuse, R101, R28 ;  /* 0x00000065491c7223 */ /* 0x040fe2000000001c */
[C---:B------:R-:W-:Y:S01]  /*8260*/  FFMA R29, R73.reuse, R102, R29 ;  /* 0x00000066491d7223 */ /* 0x040fe2000000001d */
[----:B------:R-:W-:Y:S01]  /*8270*/  F2FP.F16.E5M2.UNPACK_B R132, R154.H1 ;  /* 0x0000009aff84723e */ /* 0x000fe200030004ff */
[----:B------:R-:W-:Y:S01]  /*8280*/  FFMA R30, R73, R103, R30 ;  /* 0x00000067491e7223 */ /* 0x000fe2000000001e */
[----:B------:R-:W-:Y:S01]  /*8290*/  F2FP.SATFINITE.E5M2.F32.PACK_AB_MERGE_C R182, R31, R26, RZ ;  /* 0x0000001a1fb6723e */ /* 0x000fe200048060ff */
[----:B------:R-:W-:Y:S02]  /*82a0*/  HADD2.F32 R129, -RZ, R130.H0_H0 ;  /* 0x20000082ff817230 */ /* 0x000fe40000004100 */
[C---:B------:R-:W-:Y:S01]  /*82b0*/  FMUL R35, R70.reuse, R35 ;  /* 0x0000002346237220 */ /* 0x040fe20000400000 */
[----:B------:R-:W-:Y:S01]  /*82c0*/  HADD2.F32 R107, -RZ, R108.H0_H0 ;  /* 0x2000006cff6b7230 */ /* 0x000fe20000004100 */
[----:B------:R-:W-:Y:S01]  /*82d0*/  F2FP.SATFINITE.E5M2.F32.PACK_AB_MERGE_C R182, R25, R24, R182 ;  /* 0x0000001819b6723e */ /* 0x000fe200048060b6 */
[----:B------:R-:W-:Y:S02]  /*82e0*/  HADD2.F32 R130, -RZ, R130.H1_H1 ;  /* 0x30000082ff827230 */ /* 0x000fe40000004100 */
[C---:B------:R-:W-:Y:S01]  /*82f0*/  FFMA R35, R73.reuse, R104, R35 ;  /* 0x0000006849237223 */ /* 0x040fe20000000023 */
[C---:B------:R-:W-:Y:S01]  /*8300*/  FFMA R32, R73.reuse, R105, R32 ;  /* 0x0000006949207223 */ /* 0x040fe20000000020 */
[----:B------:R-:W-:Y:S01]  /*8310*/  FFMA R33, R73, R106, R33 ;  /* 0x0000006a49217223 */ /* 0x000fe20000000021 */
[----:B------:R-:W-:Y:S02]  /*8320*/  HADD2.F32 R108, -RZ, R108.H1_H1 ;  /* 0x3000006cff6c7230 */ /* 0x000fe40000004100 */
        /* <DEDUP_REMOVED lines=16> */
[----:B------:R1:W-:Y:S01]  /*8430*/  STS.128 [R179+0x4010], R180 ;  /* 0x004010b4b3007388 */ /* 0x0003e20000000c00 */
[----:B------:R-:W-:Y:S01]  /*8440*/  F2FP.SATFINITE.E5M2.F32.PACK_AB_MERGE_C R188, R33, R32, R188 ;  /* 0x0000002021bc723e */ /* 0x000fe200048060bc */
[C---:B------:R-:W-:Y:S01]  /*8450*/  FFMA R38, R73.reuse, R111, R38 ;  /* 0x0000006f49267223 */ /* 0x040fe20000000026 */
[C---:B------:R-:W-:Y:S01]  /*8460*/  FMUL R43, R70.reuse, R43 ;  /* 0x0000002b462b7220 */ /* 0x040fe20000400000 */
[--C-:B------:R-:W-:Y:S02]  /*8470*/  HADD2.F32 R115, -RZ, R116.reuse.H0_H0 ;  /* 0x20000074ff737230 */ /* 0x100fe40000004100 */
[----:B------:R-:W-:Y:S01]  /*8480*/  FMUL R42, R70, R46 ;  /* 0x0000002e462a7220 */ /* 0x000fe20000400000 */
[----:B------:R-:W-:Y:S02]  /*8490*/  HADD2.F32 R116, -RZ, R116.H1_H1 ;  /* 0x30000074ff747230 */ /* 0x000fe40000004100 */
[C---:B------:R-:W-:Y:S01]  /*84a0*/  FFMA R43, R73.reuse, R112, R43 ;  /* 0x00000070492b7223 */ /* 0x040fe2000000002b */
[C---:B------:R-:W-:Y:S01]  /*84b0*/  FFMA R40, R73.reuse, R113, R40 ;  /* 0x0000007149287223 */ /* 0x040fe20000000028 */
[C---:B------:R-:W-:Y:S01]  /*84c0*/  FFMA R41, R73.reuse, R114, R41 ;  /* 0x0000007249297223 */ /* 0x040fe20000000029 */
[----:B------:R-:W-:Y:S01]  /*84d0*/  ISETP.NE.AND P0, PT, R178, RZ, PT ;  /* 0x000000ffb200720c */ /* 0x000fe20003f05270 */
        /* <DEDUP_REMOVED lines=10> */
[C---:B------:R-:W-:Y:S01]  /*8580*/  FMUL R51, R70.reuse, R51 ;  /* 0x0000003346337220 */ /* 0x040fe20000400000 */
[--C-:B------:R-:W-:Y:S02]  /*8590*/  HADD2.F32 R123, -RZ, R124.reuse.H0_H0 ;  /* 0x2000007cff7b7230 */ /* 0x100fe40000004100 */
[C---:B------:R-:W-:Y:S01]  /*85a0*/  FFMA R46, R73.reuse, R119, R46 ;  /* 0x00000077492e7223 */ /* 0x040fe2000000002e */
[----:B------:R-:W-:Y:S02]  /*85b0*/  HADD2.F32 R124, -RZ, R124.H1_H1 ;  /* 0x3000007cff7c7230 */ /* 0x000fe40000004100 */
[C---:B------:R-:W-:Y:S01]  /*85c0*/  FMUL R50, R70.reuse, R54 ;  /* 0x0000003646327220 */ /* 0x040fe20000400000 */
[C---:B------:R-:W-:Y:S01]  /*85d0*/  FFMA R51, R73.reuse, R120, R51 ;  /* 0x0000007849337223 */ /* 0x040fe20000000033 */
[C---:B------:R-:W-:Y:S01]  /*85e0*/  FMUL R55, R70.reuse, R55 ;  /* 0x0000003746377220 */ /* 0x040fe20000400000 */
[C---:B------:R-:W-:Y:S01]  /*85f0*/  FFMA R48, R73.reuse, R121, R48 ;  /* 0x0000007949307223 */ /* 0x040fe20000000030 */
[C---:B------:R-:W-:Y:S01]  /*8600*/  FFMA R49, R73.reuse, R122, R49 ;  /* 0x0000007a49317223 */ /* 0x040fe20000000031 */
        /* <DEDUP_REMOVED lines=20> */
[----:B------:R-:W-:Y:S01]  /*8750*/  FFMA R63, R73, R132, R63 ;  /* 0x00000084493f7223 */ /* 0x000fe2000000003f */
[----:B------:R-:W-:Y:S01]  /*8760*/  FMUL R67, R70, R67 ;  /* 0x0000004346437220 */ /* 0x000fe20000400000 */
[----:B------:R-:W-:Y:S01]  /*8770*/  F2FP.SATFINITE.E5M2.F32.PACK_AB_MERGE_C R190, R47, R42, RZ ;  /* 0x0000002a2fbe723e */ /* 0x000fe200048060ff */
[----:B------:R-:W-:Y:S01]  /*8780*/  FFMA R60, R73, R133, R60 ;  /* 0x00000085493c7223 */ /* 0x000fe2000000003c */
[----:B------:R-:W-:Y:S01]  /*8790*/  F2FP.SATFINITE.E5M2.F32.PACK_AB_MERGE_C R191, R51, R46, RZ ;  /* 0x0000002e33bf723e */ /* 0x000fe200048060ff */
[C---:B------:R-:W-:Y:S01]  /*87a0*/  FFMA R61, R73.reuse, R134, R61 ;  /* 0x00000086493d7223 */ /* 0x040fe2000000003d */
[C---:B------:R-:W-:Y:S01]  /*87b0*/  FFMA R62, R73.reuse, R135, R62 ;  /* 0x00000087493e7223 */ /* 0x040fe2000000003e */
[----:B------:R-:W-:Y:S01]  /*87c0*/  FFMA R67, R73, R136, R67 ;  /* 0x0000008849437223 */ /* 0x000fe20000000043 */
[----:B------:R-:W-:Y:S02]  /*87d0*/  F2FP.SATFINITE.E5M2.F32.PACK_AB_MERGE_C R190, R41, R40, R190 ;  /* 0x0000002829be723e */ /* 0x000fe400048060be */
[----:B------:R-:W-:Y:S02]  /*87e0*/  F2FP.SATFINITE.E5M2.F32.PACK_AB_MERGE_C R191, R45, R44, R191 ;  /* 0x0000002c2dbf723e */ /* 0x000fe400048060bf */
[----:B------:R-:W-:Y:S02]  /*87f0*/  F2FP.SATFINITE.E5M2.F32.PACK_AB_MERGE_C R192, R55, R50, RZ ;  /* 0x0000003237c0723e */ /* 0x000fe400048060ff */
[----:B------:R-:W-:Y:S01]  /*8800*/  F2FP.SATFINITE.E5M2.F32.PACK_AB_MERGE_C R193, R59, R54, RZ ;  /* 0x000000363bc1723e */ /* 0x000fe200048060ff */
[----:B------:R1:W-:Y:S01]  /*8810*/  STS.128 [R185+0x4020], R188 ;  /* 0x004020bcb9007388 */ /* 0x0003e20000000c00 */
[----:B------:R-:W-:Y:S02]  /*8820*/  F2FP.SATFINITE.E5M2.F32.PACK_AB_MERGE_C R194, R63, R58, RZ ;  /* 0x0000003a3fc2723e */ /* 0x000fe400048060ff */
[----:B------:R-:W-:Y:S02]  /*8830*/  F2FP.SATFINITE.E5M2.F32.PACK_AB_MERGE_C R195, R67, R62, RZ ;  /* 0x0000003e43c3723e */ /* 0x000fe400048060ff */
[----:B------:R-:W-:Y:S02]  /*8840*/  F2FP.SATFINITE.E5M2.F32.PACK_AB_MERGE_C R192, R49, R48, R192 ;  /* 0x0000003031c0723e */ /* 0x000fe400048060c0 */
[----:B------:R-:W-:Y:S02]  /*8850*/  F2FP.SATFINITE.E5M2.F32.PACK_AB_MERGE_C R193, R53, R52, R193 ;  /* 0x0000003435c1723e */ /* 0x000fe400048060c1 */
[----:B------:R-:W-:Y:S02]  /*8860*/  F2FP.SATFINITE.E5M2.F32.PACK_AB_MERGE_C R194, R57, R56, R194 ;  /* 0x0000003839c2723e */ /* 0x000fe400048060c2 */
[----:B------:R-:W-:Y:S02]  /*8870*/  F2FP.SATFINITE.E5M2.F32.PACK_AB_MERGE_C R195, R61, R60, R195 ;  /* 0x0000003c3dc3723e */ /* 0x000fe400048060c3 */
[----:B------:R-:W-:Y:S02]  /*8880*/  LEA R197, R166, UR44, 0x3 ;  /* 0x0000002ca6c57c11 */ /* 0x000fe4000f8e18ff */
[----:B------:R-:W-:Y:S01]  /*8890*/  @P6 SHF.L.U32 R202, R165, 0x1f, RZ ;  /* 0x0000001fa5ca6819 */ /* 0x000fe200000006ff */
[----:B------:R1:W-:Y:S01]  /*88a0*/  STS.128 [R184+0x4010], R192 ;  /* 0x004010c0b8007388 */ /* 0x0003e20000000c00 */
[----:B------:R-:W-:Y:S01]  /*88b0*/  @!PT LDS RZ, [RZ] ;  /* 0x00000000fffff984 */ /* 0x000fe20000000800 */
[----:B------:R-:W-:Y:S01]  /*88c0*/  @!PT LDS RZ, [RZ] ;  /* 0x00000000fffff984 */ /* 0x000fe20000000800 */
[----:B------:R-:W-:Y:S01]  /*88d0*/  @!PT LDS RZ, [RZ] ;  /* 0x00000000fffff984 */ /* 0x000fe20000000800 */
[----:B------:R-:W-:Y:S01]  /*88e0*/  @!PT LDS RZ, [RZ] ;  /* 0x00000000fffff984 */ /* 0x000fe20000000800 */
[----:B------:R2:W-:Y:S07]  /*88f0*/  MEMBAR.ALL.CTA ;  /* 0x0000000000007992 */ /* 0x0005ee0000008000 */
[----:B--2---:R-:W2:Y:S02]  /*8900*/  FENCE.VIEW.ASYNC.S ;  /* 0x00000000000073c6 */ /* 0x004ea40000000000 */
[----:B--2---:R-:W-:Y:S06]  /*8910*/  BAR.SYNC.DEFER_BLOCKING 0x1, 0x80 ;  /* 0x0042000000007b1d */ /* 0x004fec0000010000 */
[----:B------:R-:W-:Y:S05]  /*8920*/  @P0 BRA `(.L_x_143) ;  /* 0x0000000000280947 */ /* 0x000fea0003800000 */
[----:B------:R-:W2:Y:S01]  /*8930*/  LDCU.64 UR6, c[0x0][0x348] ;  /* 0x00006900ff0677ac */ /* 0x000ea20008000a00 */
[----:B------:R-:W-:Y:S01]  /*8940*/  UIADD3 UR4, UPT, UPT, UR44, 0x4400, URZ ;  /* 0x000044002c047890 */ /* 0x000fe2000fffe0ff */
[----:B------:R-:W-:Y:S05]  /*8950*/  UMOV UR51, UR36 ;  /* 0x0000002400337c82 */ /* 0x000fea0008000000 */
[----:B------:R-:W-:Y:S04]  /*8960*/  MOV R177, UR4 ;  /* 0x0000000400b17c02 */ /* 0x000fe80008000f00 */
[----:B------:R-:W-:Y:S01]  /*8970*/  R2UR UR48, R177 ;  /* 0x00000000b13072ca */ /* 0x000fe200000e0000 */
[----:B--2---:R-:W-:Y:S04]  /*8980*/  UIADD3 UR4, UP0, UPT, UR6, 0x680, URZ ;  /* 0x0000068006047890 */ /* 0x004fe8000ff1e0ff */
[----:B------:R-:W-:Y:S09]  /*8990*/  UIADD3.X UR5, UPT, UPT, URZ, UR7, URZ, UP0, !UPT ;  /* 0x00000007ff057290 */ /* 0x000ff200087fe4ff */
[----:B------:R2:W-:Y:S01]  /*89a0*/  UTMASTG.3D [UR48], [UR4] ;  /* 0x00000030040073b5 */ /* 0x0005e20008010000 */
[----:B------:R0:W-:Y:S01]  /*89b0*/  UTMACMDFLUSH ;  /* 0x00000000000079b7 */ /* 0x0001e20000000000 */
[----:B--2---:R-:W-:Y:S04]  /*89c0*/  DEPBAR.LE SB0, 0x1 ;  /* 0x000080400000791a */ /* 0x004fe80000000000 */
.L_x_143:
[----:B------:R-:W-:Y:S05]  /*89d0*/  BSYNC.RECONVERGENT B0 ;  /* 0x0000000000007941 */ /* 0x000fea0003800200 */
.L_x_142:
[----:B------:R-:W-:Y:S06]  /*89e0*/  BAR.SYNC.DEFER_BLOCKING 0x1, 0x80 ;  /* 0x0042000000007b1d */ /* 0x000fec0000010000 */
[----:B------:R-:W2:Y:S01]  /*89f0*/  @P6 SYNCS.PHASECHK.TRANS64.TRYWAIT P0, [R197+URZ+0x200], R202 ;  /* 0x000200cac50065a7 */ /* 0x000ea200080011ff */
[----:B------:R-:W-:Y:S01]  /*8a00*/  BSSY B1, `(.L_x_144) ;  /* 0x0000023000017945 */ /* 0x000fe20003800000 */
[----:B--2---:R-:W-:Y:S03]  /*8a10*/  @P6 SEL R186, RZ, 0x1, !P0 ;  /* 0x00000001ffba6807 */ /* 0x004fe60004000000 */
[----:B------:R-:W-:Y:S05]  /*8a20*/  @!P6 BRA `(.L_x_145) ;  /* 0x000000000080e947 */ /* 0x000fea0003800000 */
[----:B------:R-:W-:Y:S01]  /*8a30*/  ISETP.NE.AND P1, PT, R187, RZ, PT ;  /* 0x000000ffbb00720c */ /* 0x000fe20003f25270 */
[----:B------:R-:W2:Y:S01]  /*8a40*/  S2R R0, SR_CgaCtaId ;  /* 0x0000000000007919 */ /* 0x000ea20000008800 */
[----:B------:R-:W-:Y:S01]  /*8a50*/  ISETP.NE.AND P0, PT, R186, RZ, PT ;  /* 0x000000ffba00720c */ /* 0x000fe20003f05270 */
[----:B------:R-:W-:Y:S10]  /*8a60*/  BSSY B0, `(.L_x_146) ;  /* 0x0000009000007945 */ /* 0x000ff40003800000 */
[----:B------:R-:W-:Y:S04]  /*8a70*/  @P1 IMAD R3, R166, 0x2000, R171 ;  /* 0x00002000a6031824 */ /* 0x000fe800078e02ab */
[C---:B------:R-:W-:Y:S01]  /*8a80*/  @P1 IMAD.IADD R5, R3.reuse, 0x1, R196 ;  /* 0x0000000103051824 */ /* 0x040fe200078e02c4 */
[----:B------:R-:W-:Y:S03]  /*8a90*/  @P1 IADD3 R200, PT, PT, R3, R200, RZ ;  /* 0x000000c803c81210 */ /* 0x000fe60007ffe0ff */
[----:B------:R-:W-:Y:S01]  /*8aa0*/  @P1 IMAD.IADD R198, R198, 0x1, R5 ;  /* 0x00000001c6c61824 */ /* 0x000fe200078e0205 */
[----:B------:R-:W-:Y:S06]  /*8ab0*/  @P0 BRA `(.L_x_147) ;  /* 0x00000000000c0947 */ /* 0x000fec0003800000 */
[----:B------:R-:W-:Y:S04]  /*8ac0*/  SHF.L.U32 R2, R165, 0x1f, RZ ;  /* 0x0000001fa5027819 */ /* 0x000fe800000006ff */
[----:B------:R-:W3:Y:S02]  /*8ad0*/  SYNCS.PHASECHK.TRANS64.TRYWAIT P0, [R197+URZ+0x200], R2 ;  /* 0x00020002c50075a7 */ /* 0x000ee400080011ff */
[----:B---3--:R-:W-:Y:S05]  /*8ae0*/  @!P0 BRA `(.L_x_148) ;  /* 0x0000002800a88947 */ /* 0x008fea0003800000 */
.L_x_147:
[----:B------:R-:W-:Y:S05]  /*8af0*/  BSYNC B0 ;  /* 0x0000000000007941 */ /* 0x000fea0003800000 */
.L_x_146:
[----:B------:R-:W-:Y:S01]  /*8b00*/  ISETP.NE.AND P0, PT, R187, RZ, PT ;  /* 0x000000ffbb00720c */ /* 0x000fe20003f05270 */
[----:B---3--:R-:W-:Y:S02]  /*8b10*/  VIADD R197, R197, 0x210 ;  /* 0x00000210c5c57836 */ /* 0x008fe40000000000 */
[----:B------:R-:W-:Y:S03]  /*8b20*/  VIADD R166, R166, 0x1 ;  /* 0x00000001a6a67836 */ /* 0x000fe60000000000 */
[----:B--2---:R-:W-:Y:S07]  /*8b30*/  PRMT R0, R0, 0x654, R197 ;  /* 0x0000065400007816 */ /* 0x004fee00000000c5 */
[----:B------:R2:W3:Y:S04]  /*8b40*/  @P0 LDS.128 R140, [R3] ;  /* 0x00000000038c0984 */ /* 0x0004e80000000c00 */
[----:B------:R2:W4:Y:S04]  /*8b50*/  @P0 LDS.128 R144, [R5+0x10] ;  /* 0x0000100005900984 */ /* 0x0005280000000c00 */
        /* <DEDUP_REMOVED lines=12> */
[----:B--234-:R-:W-:Y:S02]  /*8c20*/  LOP3.LUT R165, R165, R0, RZ, 0x3c, !PT ;  /* 0x00000000a5a57212 */ /* 0x01cfe400078e3cff */
.L_x_145:
[----:B------:R-:W-:Y:S05]  /*8c30*/  BSYNC B1 ;  /* 0x0000000000017941 */ /* 0x000fea0003800000 */
.L_x_144:
[----:B------:R-:W-:Y:S05]  /*8c40*/  VIADD R0, R71, 0x40 ;  /* 0x0000004047007836 */ /* 0x000fea0000000000 */
[----:B------:R-:W-:Y:S04]  /*8c50*/  SHF.R.U32.HI R0, RZ, 0x15, R0 ;  /* 0x00000015ff007819 */ /* 0x000fe80000011600 */
[----:B------:R-:W-:Y:S11]  /*8c60*/  LOP3.LUT P0, RZ, R0, 0x3, R159, 0x48, !PT ;  /* 0x0000000300ff7812 */ /* 0x000ff6000780489f */
[----:B------:R-:W-:Y:S02]  /*8c70*/  @!UPT UIADD3 URZ, UPT, UPT, URZ, URZ, URZ ;  /* 0x000000fffffff290 */ /* 0x000fe4000fffe0ff */
        /* <DEDUP_REMOVED lines=8> */
[----:B------:R-:W5:Y:S01]  /*8d00*/  LDCU.64 UR4, c[0x4][0x10] ;  /* 0x01000200ff0477ac */ /* 0x000f620008000a00 */
[----:B--2---:R-:W-:Y:S01]  /*8d10*/  MOV R5, UR9 ;  /* 0x0000000900057c02 */ /* 0x004fe20008000f00 */
[----:B------:R-:W-:Y:S01]  /*8d20*/  IMAD.U32 R4, RZ, RZ, UR8 ;  /* 0x00000008ff047e24 */ /* 0x000fe2000f8e00ff */
[----:B---3--:R-:W-:Y:S01]  /*8d30*/  MOV R7, UR7 ;  /* 0x0000000700077c02 */ /* 0x008fe20008000f00 */
[----:B------:R-:W-:Y:S01]  /*8d40*/  IMAD.U32 R6, RZ, RZ, UR6 ;  /* 0x00000006ff067e24 */ /* 0x000fe2000f8e00ff */
[----:B-----5:R-:W-:Y:S01]  /*8d50*/  MOV R11, UR5 ;  /* 0x00000005000b7c02 */ /* 0x020fe20008000f00 */
[----:B------:R-:W-:Y:S02]  /*8d60*/  IMAD.U32 R10, RZ, RZ, UR4 ;  /* 0x00000004ff0a7e24 */ /* 0x000fe4000f8e00ff */
[----:B------:R-:W-:Y:S07]  /*8d70*/  LEPC R20, `(.L_x_149) ;  /* 0x000000001014794e */ /* 0x000fee0000000000 */
[----:B-1--4-:R-:W-:Y:S05]  /*8d80*/  CALL.ABS.NOINC R2 ;  /* 0x0000000002007343 */ /* 0x012fea0003c00000 */
.L_x_149:
[----:B------:R-:W-:Y:S01]  /*8d90*/  ISETP.NE.AND P0, PT, R178, RZ, PT ;  /* 0x000000ffb200720c */ /* 0x000fe20003f05270 */
[----:B------:R-:W-:Y:S05]  /*8da0*/  WARPSYNC.ALL ;  /* 0x0000000000007948 */ /* 0x000fea0003800000 */
[----:B------:R-:W-:Y:S01]  /*8db0*/  R2UR UR4, R71 ;  /* 0x00000000470472ca */ /* 0x000fe200000e0000 */
[----:B------:R-:W-:Y:S01]  /*8dc0*/  BSSY.RECONVERGENT B0, `(.L_x_150) ;  /* 0x000011d000007945 */ /* 0x000fe20003800200 */
[----:B------:R-:W-:Y:S02]  /*8dd0*/  F2FP.F16.E5M2.UNPACK_B R11, R141 ;  /* 0x0000008dff0b723e */ /* 0x000fe400020004ff */
[----:B------:R-:W-:Y:S02]  /*8de0*/  F2FP.F16.E5M2.UNPACK_B R10, R142 ;  /* 0x0000008eff0a723e */ /* 0x000fe400020004ff */
[----:B------:R-:W-:Y:S01]  /*8df0*/  F2FP.F16.E5M2.UNPACK_B R9, R143 ;  /* 0x0000008fff09723e */ /* 0x000fe200020004ff */
[--C-:B------:R-:W-:Y:S01]  /*8e00*/  HADD2.F32 R74, -RZ, R11.reuse.H0_H0 ;  /* 0x2000000bff4a7230 */ /* 0x100fe20000004100 */
[----:B------:R-:W-:Y:S01]  /*8e10*/  F2FP.F16.E5M2.UNPACK_B R8, R144 ;  /* 0x00000090ff08723e */ /* 0x000fe200020004ff */
[----:B------:R-:W-:Y:S01]  /*8e20*/  HADD2.F32 R76, -RZ, R11.H1_H1 ;  /* 0x3000000bff4c7230 */ /* 0x000fe20000004100 */
[----:B------:R-:W-:Y:S01]  /*8e30*/  F2FP.F16.E5M2.UNPACK_B R7, R145 ;  /* 0x00000091ff07723e */ /* 0x000fe200020004ff */
[--C-:B------:R-:W-:Y:S01]  /*8e40*/  HADD2.F32 R77, -RZ, R10.reuse.H0_H0 ;  /* 0x2000000aff4d7230 */ /* 0x100fe20000004100 */
[----:B------:R-:W-:Y:S01]  /*8e50*/  F2FP.F16.E5M2.UNPACK_B R6, R146 ;  /* 0x00000092ff06723e */ /* 0x000fe200020004ff */
[----:B------:R-:W-:Y:S01]  /*8e60*/  HADD2.F32 R80, -RZ, R10.H1_H1 ;  /* 0x3000000aff507230 */ /* 0x000fe20000004100 */
[----:B------:R-:W-:Y:S01]  /*8e70*/  F2FP.F16.E5M2.UNPACK_B R5, R147 ;  /* 0x00000093ff05723e */ /* 0x000fe200020004ff */
[--C-:B------:R-:W-:Y:S01]  /*8e80*/  HADD2.F32 R81, -RZ, R9.reuse.H0_H0 ;  /* 0x20000009ff517230 */ /* 0x100fe20000004100 */
[----:B-1----:R-:W-:Y:S01]  /*8e90*/  F2FP.F16.E5M2.UNPACK_B R4, R148 ;  /* 0x00000094ff04723e */ /* 0x002fe200020004ff */
[----:B------:R-:W-:Y:S01]  /*8ea0*/  HADD2.F32 R83, -RZ, R9.H1_H1 ;  /* 0x30000009ff537230 */ /* 0x000fe20000004100 */
[-C--:B------:R-:W-:Y:S01]  /*8eb0*/  F2FP.F16.E5M2.UNPACK_B R2, R140.reuse ;  /* 0x0000008cff02723e */ /* 0x080fe200020004ff */
[--C-:B------:R-:W-:Y:S01]  /*8ec0*/  HADD2.F32 R86, -RZ, R8.reuse.H0_H0 ;  /* 0x20000008ff567230 */ /* 0x100fe20000004100 */
[----:B------:R-:W-:Y:S01]  /*8ed0*/  F2FP.F16.E5M2.UNPACK_B R140, R140.H1 ;  /* 0x0000008cff8c723e */ /* 0x000fe200030004ff */
[----:B------:R-:W-:Y:S01]  /*8ee0*/  HADD2.F32 R87, -RZ, R8.H1_H1 ;  /* 0x30000008ff577230 */ /* 0x000fe20000004100 */
[----:B------:R-:W-:Y:S01]  /*8ef0*/  F2FP.F16.E5M2.UNPACK_B R141, R141.H1 ;  /* 0x0000008dff8d723e */ /* 0x000fe200030004ff */
[--C-:B------:R-:W-:Y:S01]  /*8f00*/  HADD2.F32 R90, -RZ, R7.reuse.H0_H0 ;  /* 0x20000007ff5a7230 */ /* 0x100fe20000004100 */
[----:B------:R-:W-:Y:S01]  /*8f10*/  F2FP.F16.E5M2.UNPACK_B R142, R142.H1 ;  /* 0x0000008eff8e723e */ /* 0x000fe200030004ff */
[----:B------:R-:W-:Y:S01]  /*8f20*/  HADD2.F32 R91, -RZ, R7.H1_H1 ;  /* 0x30000007ff5b7230 */ /* 0x000fe20000004100 */
[----:B------:R-:W-:Y:S01]  /*8f30*/  F2FP.F16.E5M2.UNPACK_B R143, R143.H1 ;  /* 0x0000008fff8f723e */ /* 0x000fe200030004ff */
[--C-:B------:R-:W-:Y:S01]  /*8f40*/  HADD2.F32 R94, -RZ, R6.reuse.H0_H0 ;  /* 0x20000006ff5e7230 */ /* 0x100fe20000004100 */
[----:B------:R-:W-:Y:S01]  /*8f50*/  IADD3 R161, PT, PT, R161, 0x270, RZ ;  /* 0x00000270a1a17810 */ /* 0x000fe20007ffe0ff */
[----:B------:R-:W-:Y:S01]  /*8f60*/  HADD2.F32 R95, -RZ, R6.H1_H1 ;  /* 0x30000006ff5f7230 */ /* 0x000fe20000004100 */
[----:B------:R-:W-:Y:S01]  /*8f70*/  F2FP.F16.E5M2.UNPACK_B R107, R149 ;  /* 0x00000095ff6b723e */ /* 0x000fe200020004ff */
[--C-:B------:R-:W-:Y:S01]  /*8f80*/  HADD2.F32 R98, -RZ, R5.reuse.H0_H0 ;  /* 0x20000005ff627230 */ /* 0x100fe20000004100 */
[----:B------:R-:W-:Y:S01]  /*8f90*/  LOP3.LUT R161, R161, 0xfefffff8, RZ, 0xc0, !PT ;  /* 0xfefffff8a1a17812 */ /* 0x000fe200078ec0ff */
[----:B------:R-:W-:Y:S01]  /*8fa0*/  HADD2.F32 R99, -RZ, R5.H1_H1 ;  /* 0x30000005ff637230 */ /* 0x000fe20000004100 */
[----:B------:R-:W-:Y:S01]  /*8fb0*/  F2FP.F16.E5M2.UNPACK_B R111, R150 ;  /* 0x00000096ff6f723e */ /* 0x000fe200020004ff */
[--C-:B------:R-:W-:Y:S01]  /*8fc0*/  HADD2.F32 R102, -RZ, R4.reuse.H0_H0 ;  /* 0x20000004ff667230 */ /* 0x100fe20000004100 */
[----:B------:R-:W-:Y:S01]  /*8fd0*/  F2FP.F16.E5M2.UNPACK_B R115, R151 ;  /* 0x00000097ff73723e */ /* 0x000fe200020004ff */
[----:B------:R-:W-:Y:S01]  /*8fe0*/  HADD2.F32 R103, -RZ, R4.H1_H1 ;  /* 0x30000004ff677230 */ /* 0x000fe20000004100 */
[----:B------:R-:W-:Y:S01]  /*8ff0*/  F2FP.F16.E5M2.UNPACK_B R119, R152 ;  /* 0x00000098ff77723e */ /* 0x000fe200020004ff */
[----:B------:R-:W1:Y:S01]  /*9000*/  LDTM.x64 R4, tmem[UR4+0x40] ;  /* 0x00004004000479ee */ /* 0x000e620008340000 */
[--C-:B------:R-:W-:Y:S01]  /*9010*/  HADD2.F32 R0, -RZ, R2.reuse.H0_H0 ;  /* 0x20000002ff007230 */ /* 0x100fe20000004100 */
[----:B------:R-:W-:Y:S01]  /*9020*/  NOP ;  /* 0x0000000000007918 */ /* 0x000fe20000000000 */
[----:B-1----:R1:W-:Y:S01]  /*9030*/  SYNCS.ARRIVE.TRANS64.RED.A1T0 RZ, [R161+URZ], RZ ;  /* 0x000000ffa1ff79a7 */ /* 0x0023e200081004ff */
[----:B------:R-:W-:Y:S01]  /*9040*/  HADD2.F32 R2, -RZ, R2.H1_H1 ;  /* 0x30000002ff027230 */ /* 0x000fe20000004100 */
[----:B------:R-:W-:Y:S01]  /*9050*/  F2FP.F16.E5M2.UNPACK_B R123, R153 ;  /* 0x00000099ff7b723e */ /* 0x000fe200020004ff */
[----:B------:R-:W-:Y:S01]  /*9060*/  HADD2.F32 R78, -RZ, R141.H1_H1 ;  /* 0x3000008dff4e7230 */ /* 0x000fe20000004100 */
[----:B------:R-:W-:Y:S01]  /*9070*/  F2FP.F16.E5M2.UNPACK_B R127, R154 ;  /* 0x0000009aff7f723e */ /* 0x000fe200020004ff */
[--C-:B------:R-:W-:Y:S01]  /*9080*/  HADD2.F32 R106, -RZ, R107.reuse.H0_H0 ;  /* 0x2000006bff6a7230 */ /* 0x100fe20000004100 */
[----:B------:R-:W-:Y:S01]  /*9090*/  F2FP.F16.E5M2.UNPACK_B R130, R155 ;  /* 0x0000009bff82723e */ /* 0x000fe200020004ff */
[----:B------:R-:W-:Y:S01]  /*90a0*/  HADD2.F32 R107, -RZ, R107.H1_H1 ;  /* 0x3000006bff6b7230 */ /* 0x000fe20000004100 */
[----:B------:R-:W-:Y:S01]  /*90b0*/  F2FP.F16.E5M2.UNPACK_B R144, R144.H1 ;  /* 0x00000090ff90723e */ /* 0x000fe200030004ff */
        /* <DEDUP_REMOVED lines=12> */
[C---:B------:R-:W-:Y:S01]  /*9180*/  FMUL R4, R70.reuse, R4 ;  /* 0x0000000446047220 */ /* 0x040fe20000400000 */
[C---:B------:R-:W-:Y:S01]  /*9190*/  FMUL R5, R70.reuse, R5 ;  /* 0x0000000546057220 */ /* 0x040fe20000400000 */
[--C-:B------:R-:W-:Y:S02]  /*91a0*/  HADD2.F32 R3, -RZ, R140.reuse.H0_H0 ;  /* 0x2000008cff037230 */ /* 0x100fe40000004100 */
        /* <DEDUP_REMOVED lines=9> */
[----:B------:R-:W-:Y:S02]  /*9240*/  HADD2.F32 R122, -RZ, R123.H0_H0 ;  /* 0x2000007bff7a7230 */ /* 0x000fe40000004100 */
[C---:B------:R-:W-:Y:S01]  /*9250*/  FMUL R6, R70.reuse, R6 ;  /* 0x0000000646067220 */ /* 0x040fe20000400000 */
[----:B------:R-:W-:Y:S02]  /*9260*/  HADD2.F32 R72, -RZ, R140.H1_H1 ;  /* 0x3000008cff487230 */ /* 0x000fe40000004100 */
[C---:B------:R-:W-:Y:S01]  /*9270*/  FMUL R7, R70.reuse, R7 ;  /* 0x0000000746077220 */ /* 0x040fe20000400000 */
[----:B------:R-:W-:Y:S02]  /*9280*/  HADD2.F32 R75, -RZ, R141.H0_H0 ;  /* 0x2000008dff4b7230 */ /* 0x000fe40000004100 */
[C---:B------:R-:W-:Y:S01]  /*9290*/  FFMA R6, R73.reuse, R3, R6 ;  /* 0x0000000349067223 */ /* 0x040fe20000000006 */
[----:B------:R-:W-:Y:S02]  /*92a0*/  HADD2.F32 R123, -RZ, R123.H1_H1 ;  /* 0x3000007bff7b7230 */ /* 0x000fe40000004100 */
[C---:B------:R-:W-:Y:S01]  /*92b0*/  FFMA R7, R73.reuse, R72, R7 ;  /* 0x0000004849077223 */ /* 0x040fe20000000007 */
[C---:B------:R-:W-:Y:S01]  /*92c0*/  FFMA R8, R73.reuse, R74, R8 ;  /* 0x0000004a49087223 */ /* 0x040fe20000000008 */
[----:B------:R-:W-:Y:S01]  /*92d0*/  FFMA R9, R73, R76, R9 ;  /* 0x0000004c49097223 */ /* 0x000fe20000000009 */
[--C-:B------:R-:W-:Y:S02]  /*92e0*/  HADD2.F32 R126, -RZ, R127.reuse.H0_H0 ;  /* 0x2000007fff7e7230 */ /* 0x100fe40000004100 */
[C---:B------:R-:W-:Y:S01]  /*92f0*/  FMUL R10, R70.reuse, R10 ;  /* 0x0000000a460a7220 */ /* 0x040fe20000400000 */
[----:B------:R-:W-:Y:S01]  /*9300*/  F2FP.SATFINITE.E5M2.F32.PACK_AB_MERGE_C R76, R7, R6, RZ ;  /* 0x00000006074c723e */ /* 0x000fe200048060ff */
[C---:B------:R-:W-:Y:S01]  /*9310*/  FMUL R7, R70.reuse, R20 ;  /* 0x0000001446077220 */ /* 0x040fe20000400000 */
[----:B------:R-:W-:Y:S02]  /*9320*/  HADD2.F32 R127, -RZ, R127.H1_H1 ;  /* 0x3000007fff7f7230 */ /* 0x000fe40000004100 */
[C---:B------:R-:W-:Y:S01]  /*9330*/  FFMA R10, R73.reuse, R75, R10 ;  /* 0x0000004b490a7223 */ /* 0x040fe2000000000a */
[----:B------:R-:W-:Y:S02]  /*9340*/  HADD2.F32 R72, -RZ, R130.H0_H0 ;  /* 0x20000082ff487230 */ /* 0x000fe40000004100 */
[C---:B------:R-:W-:Y:S01]  /*9350*/  FMUL R11, R70.reuse, R11 ;  /* 0x0000000b460b7220 */ /* 0x040fe20000400000 */
[--C-:B------:R-:W-:Y:S02]  /*9360*/  HADD2.F32 R79, -RZ, R142.reuse.H0_H0 ;  /* 0x2000008eff4f7230 */ /* 0x100fe40000004100 */
[C---:B------:R-:W-:Y:S01]  /*9370*/  FMUL R14, R70.reuse, R14 ;  /* 0x0000000e460e7220 */ /* 0x040fe20000400000 */
[----:B------:R-:W-:Y:S02]  /*9380*/  HADD2.F32 R82, -RZ, R142.H1_H1 ;  /* 0x3000008eff527230 */ /* 0x000fe40000004100 */
[C---:B------:R-:W-:Y:S01]  /*9390*/  FFMA R11, R73.reuse, R78, R11 ;  /* 0x0000004e490b7223 */ /* 0x040fe2000000000b */
[C---:B------:R-:W-:Y:S01]  /*93a0*/  FFMA R12, R73.reuse, R77, R12 ;  /* 0x0000004d490c7223 */ /* 0x040fe2000000000c */
[C---:B------:R-:W-:Y:S01]  /*93b0*/  FFMA R13, R73.reuse, R80, R13 ;  /* 0x00000050490d7223 */ /* 0x040fe2000000000d */
[----:B------:R-:W-:Y:S01]  /*93c0*/  FFMA R14, R73, R79, R14 ;  /* 0x0000004f490e7223 */ /* 0x000fe2000000000e */
[----:B------:R-:W-:Y:S01]  /*93d0*/  HADD2.F32 R75, -RZ, R130.H1_H1 ;  /* 0x30000082ff4b7230 */ /* 0x000fe20000004100 */
[----:B------:R-:W-:Y:S01]  /*93e0*/  F2FP.SATFINITE.E5M2.F32.PACK_AB_MERGE_C R78, R11, R10, RZ ;  /* 0x0000000a0b4e723e */ /* 0x000fe200048060ff */
[C---:B------:R-:W-:Y:S01]  /*93f0*/  FMUL R10, R70.reuse, R21 ;  /* 0x00000015460a7220 */ /* 0x040fe20000400000 */
[C---:B------:R-:W-:Y:S01]  /*9400*/  FMUL R21, R70.reuse, R28 ;  /* 0x0000001c46157220 */ /* 0x040fe20000400000 */
        /* <DEDUP_REMOVED lines=8> */
[C---:B------:R-:W-:Y:S01]  /*9490*/  FMUL R18, R70.reuse, R25 ;  /* 0x0000001946127220 */ /* 0x040fe20000400000 */
[----:B------:R-:W-:Y:S01]  /*94a0*/  F2FP.SATFINITE.E5M2.F32.PACK_AB_MERGE_C R14, R15, R14, RZ ;  /* 0x0000000e0f0e723e */ /* 0x000fe200048060ff */
        /* <DEDUP_REMOVED lines=8> */
[C---:B------:R-:W-:Y:S01]  /*9530*/  FFMA R11, R73.reuse, R88, R11 ;  /* 0x00000058490b7223 */ /* 0x040fe2000000000b */
[----:B------:R-:W-:Y:S01]  /*9540*/  FMUL R22, R70, R29 ;  /* 0x0000001d46167220 */ /* 0x000fe20000400000 */
        /* <DEDUP_REMOVED lines=13> */
[----:B------:R-:W-:Y:S01]  /*9620*/  FMUL R20, R70, R27 ;  /* 0x0000001b46147220 */ /* 0x000fe20000400000 */
[--C-:B------:R-:W-:Y:S01]  /*9630*/  HADD2.F32 R96, -RZ, R146.reuse.H0_H0 ;  /* 0x20000092ff607230 */ /* 0x100fe20000004100 */
[----:B------:R-:W-:Y:S01]  /*9640*/  F2FP.SATFINITE.E5M2.F32.PACK_AB_MERGE_C R16, R10, R7, R16 ;  /* 0x000000070a10723e */ /* 0x000fe20004806010 */
[----:B------:R-:W-:Y:S02]  /*9650*/  HADD2.F32 R97, -RZ, R146.H1_H1 ;  /* 0x30000092ff617230 */ /* 0x000fe40000004100 */
[C---:B------:R-:W-:Y:S01]  /*9660*/  FFMA R20, R73.reuse, R93, R20 ;  /* 0x0000005d49147223 */ /* 0x040fe20000000014 */
[C---:B------:R-:W-:Y:S01]  /*9670*/  FFMA R21, R73.reuse, R94, R21 ;  /* 0x0000005e49157223 */ /* 0x040fe20000000015 */
[C---:B------:R-:W-:Y:S01]  /*9680*/  FFMA R22, R73.reuse, R95, R22 ;  /* 0x0000005f49167223 */ /* 0x040fe20000000016 */
[C---:B------:R-:W-:Y:S01]  /*9690*/  FMUL R23, R70.reuse, R30 ;  /* 0x0000001e46177220 */ /* 0x040fe20000400000 */
[----:B------:R-:W-:Y:S01]  /*96a0*/  FMUL R30, R70, R37 ;  /* 0x00000025461e7220 */ /* 0x000fe20000400000 */
[----:B------:R-:W-:Y:S01]  /*96b0*/  F2FP.SATFINITE.E5M2.F32.PACK_AB_MERGE_C R19, R20, R19, RZ ;  /* 0x000000131413723e */ /* 0x000fe200048060ff */
[C---:B------:R-:W-:Y:S01]  /*96c0*/  FMUL R37, R70.reuse, R44 ;  /* 0x0000002c46257220 */ /* 0x040fe20000400000 */
[C---:B------:R-:W-:Y:S01]  /*96d0*/  FFMA R23, R73.reuse, R96, R23 ;  /* 0x0000006049177223 */ /* 0x040fe20000000017 */
        /* <DEDUP_REMOVED lines=20> */
[----:B------:R-:W-:Y:S01]  /*9820*/  F2FP.F16.E5M2.UNPACK_B R151, R151.H1 ;  /* 0x00000097ff97723e */ /* 0x000fe200030004ff */
[----:B------:R-:W-:Y:S01]  /*9830*/  FMUL R38, R70, R45 ;  /* 0x0000002d46267220 */ /* 0x000fe20000400000 */
[----:B------:R-:W-:Y:S01]  /*9840*/  F2FP.SATFINITE.E5M2.F32.PACK_AB_MERGE_C R19, R28, R27, RZ ;  /* 0x0000001b1c13723e */ /* 0x000fe200048060ff */
[----:B------:R-:W-:Y:S01]  /*9850*/  FFMA R31, R73, R104, R31 ;  /* 0x00000068491f7223 */ /* 0x000fe2000000001f */
[C---:B------:R-:W-:Y:S01]  /*9860*/  FMUL R45, R70.reuse, R52 ;  /* 0x00000034462d7220 */ /* 0x040fe20000400000 */
[C---:B------:R-:W-:Y:S01]  /*9870*/  FMUL R52, R70.reuse, R59 ;  /* 0x0000003b46347220 */ /* 0x040fe20000400000 */
[----:B------:R-:W-:Y:S01]  /*9880*/  F2FP.F16.E5M2.UNPACK_B R152, R152.H1 ;  /* 0x00000098ff98723e */ /* 0x000fe200030004ff */
[C---:B------:R-:W-:Y:S01]  /*9890*/  FMUL R59, R70.reuse, R66 ;  /* 0x00000042463b7220 */ /* 0x040fe20000400000 */
[----:B------:R-:W-:Y:S01]  /*98a0*/  F2FP.SATFINITE.E5M2.F32.PACK_AB_MERGE_C R66, R13, R12, R14 ;  /* 0x0000000c0d42723e */ /* 0x000fe2000480600e */
        /* <DEDUP_REMOVED lines=11> */
[C---:B------:R-:W-:Y:S01]  /*9960*/  FFMA R35, R73.reuse, R108, R35 ;  /* 0x0000006c49237223 */ /* 0x040fe20000000023 */
[C---:B------:R-:W-:Y:S01]  /*9970*/  FMUL R36, R70.reuse, R43 ;  /* 0x0000002b46247220 */ /* 0x040fe20000400000 */
[--C-:B------:R-:W-:Y:S02]  /*9980*/  HADD2.F32 R112, -RZ, R150.reuse.H0_H0 ;  /* 0x20000096ff707230 */ /* 0x100fe40000004100 */
[C---:B------:R-:W-:Y:S01]  /*9990*/  FMUL R39, R70.reuse, R46 ;  /* 0x0000002e46277220 */ /* 0x040fe20000400000 */
[----:B------:R-:W-:Y:S02]  /*99a0*/  HADD2.F32 R113, -RZ, R150.H1_H1 ;  /* 0x30000096ff717230 */ /* 0x000fe40000004100 */
        /* <DEDUP_REMOVED lines=12> */
[C---:B------:R-:W-:Y:S01]  /*9a70*/  FMUL R46, R70.reuse, R53 ;  /* 0x00000035462e7220 */ /* 0x040fe20000400000 */
[--C-:B------:R-:W-:Y:S02]  /*9a80*/  HADD2.F32 R120, -RZ, R152.reuse.H0_H0 ;  /* 0x20000098ff787230 */ /* 0x100fe40000004100 */
[C---:B------:R-:W-:Y:S01]  /*9a90*/  FMUL R50, R70.reuse, R57 ;  /* 0x0000003946327220 */ /* 0x040fe20000400000 */
[C---:B------:R-:W-:Y:S01]  /*9aa0*/  FMUL R51, R70.reuse, R58 ;  /* 0x0000003a46337220 */ /* 0x040fe20000400000 */
[C---:B------:R-:W-:Y:S01]  /*9ab0*/  FMUL R53, R70.reuse, R60 ;  /* 0x0000003c46357220 */ /* 0x040fe20000400000 */
[C---:B------:R-:W-:Y:S01]  /*9ac0*/  FFMA R43, R73.reuse, R116, R43 ;  /* 0x00000074492b7223 */ /* 0x040fe2000000002b */
[----:B------:R-:W-:Y:S02]  /*9ad0*/  HADD2.F32 R121, -RZ, R152.H1_H1 ;  /* 0x30000098ff797230 */ /* 0x000fe40000004100 */
[C---:B------:R-:W-:Y:S01]  /*9ae0*/  FMUL R47, R70.reuse, R54 ;  /* 0x00000036462f7220 */ /* 0x040fe20000400000 */
[C---:B------:R-:W-:Y:S01]  /*9af0*/  FMUL R57, R70.reuse, R64 ;  /* 0x0000004046397220 */ /* 0x040fe20000400000 */
[C---:B------:R-:W-:Y:S01]  /*9b00*/  FMUL R58, R70.reuse, R65 ;  /* 0x00000041463a7220 */ /* 0x040fe20000400000 */
[C---:B------:R-:W-:Y:S01]  /*9b10*/  FMUL R60, R70.reuse, R67 ;  /* 0x00000043463c7220 */ /* 0x040fe20000400000 */
[----:B------:R-:W-:Y:S01]  /*9b20*/  FFMA R44, R73, R117, R44 ;  /* 0x00000075492c7223 */ /* 0x000fe2000000002c */
[C---:B------:R-:W-:Y:S01]  /*9b30*/  FMUL R48, R70.reuse, R55 ;  /* 0x0000003746307220 */ /* 0x040fe20000400000 */
[----:B------:R-:W-:Y:S01]  /*9b40*/  F2FP.SATFINITE.E5M2.F32.PACK_AB_MERGE_C R64, R5, R4, R76 ;  /* 0x000000040540723e */ /* 0x000fe2000480604c */
[----:B------:R-:W-:Y:S01]  /*9b50*/  FFMA R45, R73, R118, R45 ;  /* 0x00000076492d7223 */ /* 0x000fe2000000002d */
[----:B------:R-:W-:Y:S01]  /*9b60*/  F2FP.SATFINITE.E5M2.F32.PACK_AB_MERGE_C R65, R9, R8, R78 ;  /* 0x000000080941723e */ /* 0x000fe2000480604e */
[----:B------:R-:W-:Y:S01]  /*9b70*/  FMUL R49, R70, R56 ;  /* 0x0000003846317220 */ /* 0x000fe20000400000 */
[----:B------:R-:W-:Y:S01]  /*9b80*/  F2FP.SATFINITE.E5M2.F32.PACK_AB_MERGE_C R67, R2, R0, R3 ;  /* 0x000000000243723e */ /* 0x000fe20004806003 */
[C---:B------:R-:W-:Y:S01]  /*9b90*/  FFMA R46, R73.reuse, R119, R46 ;  /* 0x00000077492e7223 */ /* 0x040fe2000000002e */
[----:B------:R-:W-:Y:S01]  /*9ba0*/  F2FP.F16.E5M2.UNPACK_B R154, R154.H1 ;  /* 0x0000009aff9a723e */ /* 0x000fe200030004ff */
[--C-:B------:R-:W-:Y:S02]  /*9bb0*/  HADD2.F32 R124, -RZ, R153.reuse.H0_H0 ;  /* 0x20000099ff7c7230 */ /* 0x100fe40000004100 */
[C---:B------:R-:W-:Y:S01]  /*9bc0*/  FFMA R47, R73.reuse, R120, R47 ;  /* 0x00000078492f7223 */ /* 0x040fe2000000002f */
[----:B------:R1:W-:Y:S01]  /*9bd0*/  STS.128 [R137+UR44+0x6400], R64 ;  /* 0x0064004089007988 */ /* 0x0003e20008000c2c */
[----:B------:R-:W-:Y:S02]  /*9be0*/  HADD2.F32 R125, -RZ, R153.H1_H1 ;  /* 0x30000099ff7d7230 */ /* 0x000fe40000004100 */
[C---:B------:R-:W-:Y:S01]  /*9bf0*/  FFMA R48, R73.reuse, R121, R48 ;  /* 0x0000007949307223 */ /* 0x040fe20000000030 */
[C---:B------:R-:W-:Y:S01]  /*9c00*/  FFMA R49, R73.reuse, R122, R49 ;  /* 0x0000007a49317223 */ /* 0x040fe20000000031 */
[----:B------:R-:W-:Y:S01]  /*9c10*/  F2FP.F16.E5M2.UNPACK_B R155, R155.H1 ;  /* 0x0000009bff9b723e */ /* 0x000fe200030004ff */
[C---:B------:R-:W-:Y:S01]  /*9c20*/  FFMA R50, R73.reuse, R123, R50 ;  /* 0x0000007b49327223 */ /* 0x040fe20000000032 */
[----:B------:R-:W-:Y:S01]  /*9c30*/  FMUL R54, R70, R61 ;  /* 0x0000003d46367220 */ /* 0x000fe20000400000 */
[--C-:B------:R-:W-:Y:S01]  /*9c40*/  HADD2.F32 R128, -RZ, R154.reuse.H0_H0 ;  /* 0x2000009aff807230 */ /* 0x100fe20000004100 */
[----:B------:R1:W-:Y:S01]  /*9c50*/  STS.128 [R179+0x6010], R16 ;  /* 0x00601010b3007388 */ /* 0x0003e20000000c00 */
[----:B------:R-:W-:Y:S01]  /*9c60*/  F2FP.SATFINITE.E5M2.F32.PACK_AB_MERGE_C R35, R36, R35, RZ ;  /* 0x000000232423723e */ /* 0x000fe200048060ff */
[C---:B------:R-:W-:Y:S01]  /*9c70*/  FFMA R51, R73.reuse, R124, R51 ;  /* 0x0000007c49337223 */ /* 0x040fe20000000033 */
[----:B------:R-:W-:Y:S01]  /*9c80*/  F2FP.SATFINITE.E5M2.F32.PACK_AB_MERGE_C R39, R40, R39, RZ ;  /* 0x000000272827723e */ /* 0x000fe200048060ff */
[----:B------:R-:W-:Y:S02]  /*9c90*/  HADD2.F32 R129, -RZ, R154.H1_H1 ;  /* 0x3000009aff817230 */ /* 0x000fe40000004100 */
[C---:B------:R-:W-:Y:S01]  /*9ca0*/  FMUL R55, R70.reuse, R62 ;  /* 0x0000003e46377220 */ /* 0x040fe20000400000 */
[C---:B------:R-:W-:Y:S01]  /*9cb0*/  FFMA R52, R73.reuse, R125, R52 ;  /* 0x0000007d49347223 */ /* 0x040fe20000000034 */
[----:B------:R-:W-:Y:S01]  /*9cc0*/  FMUL R56, R70, R63 ;  /* 0x0000003f46387220 */ /* 0x000fe20000400000 */
[C---:B------:R-:W-:Y:S01]  /*9cd0*/  FFMA R53, R73.reuse, R126, R53 ;  /* 0x0000007e49357223 */ /* 0x040fe20000000035 */
[C---:B------:R-:W-:Y:S01]  /*9ce0*/  FFMA R54, R73.reuse, R127, R54 ;  /* 0x0000007f49367223 */ /* 0x040fe20000000036 */
[--C-:B------:R-:W-:Y:S02]  /*9cf0*/  HADD2.F32 R74, -RZ, R155.reuse.H0_H0 ;  /* 0x2000009bff4a7230 */ /* 0x100fe40000004100 */
[C---:B------:R-:W-:Y:S01]  /*9d00*/  FFMA R55, R73.reuse, R128, R55 ;  /* 0x0000008049377223 */ /* 0x040fe20000000037 */
[----:B------:R-:W-:Y:S02]  /*9d10*/  HADD2.F32 R131, -RZ, R155.H1_H1 ;  /* 0x3000009bff837230 */ /* 0x000fe40000004100 */
[C---:B------:R-:W-:Y:S01]  /*9d20*/  FFMA R56, R73.reuse, R129, R56 ;  /* 0x0000008149387223 */ /* 0x040fe20000000038 */
[----:B------:R-:W-:Y:S01]  /*9d30*/  F2FP.SATFINITE.E5M2.F32.PACK_AB_MERGE_C R43, R44, R43, RZ ;  /* 0x0000002b2c2b723e */ /* 0x000fe200048060ff */
[C---:B------:R-:W-:Y:S01]  /*9d40*/  FFMA R57, R73.reuse, R72, R57 ;  /* 0x0000004849397223 */ /* 0x040fe20000000039 */
[C---:B------:R-:W-:Y:S01]  /*9d50*/  FFMA R58, R73.reuse, R75, R58 ;  /* 0x0000004b493a7223 */ /* 0x040fe2000000003a */
[C---:B------:R-:W-:Y:S01]  /*9d60*/  FFMA R59, R73.reuse, R74, R59 ;  /* 0x0000004a493b7223 */ /* 0x040fe2000000003b */
[----:B------:R-:W-:Y:S01]  /*9d70*/  F2FP.SATFINITE.E5M2.F32.PACK_AB_MERGE_C R33, R34, R33, R35 ;  /* 0x000000212221723e */ /* 0x000fe20004806023 */
[----:B------:R-:W-:Y:S01]  /*9d80*/  FFMA R60, R73, R131, R60 ;  /* 0x00000083493c7223 */ /* 0x000fe2000000003c */
[----:B------:R-:W-:Y:S02]  /*9d90*/  F2FP.SATFINITE.E5M2.F32.PACK_AB_MERGE_C R32, R30, R29, R32 ;  /* 0x0000001d1e20723e */ /* 0x000fe40004806020 */
        /* <DEDUP_REMOVED lines=11> */
[----:B------:R-:W-:Y:S03]  /*9e50*/  IADD3 R68, PT, PT, R68, 0x1, RZ ;  /* 0x0000000144447810 */ /* 0x000fe60007ffe0ff */
        /* <DEDUP_REMOVED lines=10> */
[----:B------:R-:W-:Y:S02]  /*9f00*/  UIADD3 UR9, UPT, UPT, UR49, 0x40, URZ ;  /* 0x0000004031097890 */ /* 0x000fe4000fffe0ff */
[----:B------:R-:W-:Y:S01]  /*9f10*/  UIADD3 UR8, UPT, UPT, UR44, 0x6400, URZ ;  /* 0x000064002c087890 */ /* 0x000fe2000fffe0ff */
[----:B------:R-:W-:Y:S01]  /*9f20*/  UMOV UR10, UR50 ;  /* 0x00000032000a7c82 */ /* 0x000fe20008000000 */
[----:B------:R-:W-:Y:S01]  /*9f30*/  UMOV UR11, UR36 ;  /* 0x00000024000b7c82 */ /* 0x000fe20008000000 */
[----:B--2---:R-:W-:Y:S04]  /*9f40*/  UIADD3 UR4, UP0, UPT, UR6, 0x680, URZ ;  /* 0x0000068006047890 */ /* 0x004fe8000ff1e0ff */
[----:B------:R-:W-:Y:S09]  /*9f50*/  UIADD3.X UR5, UPT, UPT, URZ, UR7, URZ, UP0, !UPT ;  /* 0x00000007ff057290 */ /* 0x000ff200087fe4ff */
[----:B------:R2:W-:Y:S01]  /*9f60*/  UTMASTG.3D [UR8], [UR4] ;  /* 0x00000008040073b5 */ /* 0x0005e20008010000 */
[----:B------:R0:W-:Y:S01]  /*9f70*/  UTMACMDFLUSH ;  /* 0x00000000000079b7 */ /* 0x0001e20000000000 */
[----:B--2---:R-:W-:Y:S04]  /*9f80*/  DEPBAR.LE SB0, 0x1 ;  /* 0x000080400000791a */ /* 0x004fe80000000000 */
.L_x_151:
[----:B------:R-:W-:Y:S05]  /*9f90*/  BSYNC.RECONVERGENT B0 ;  /* 0x0000000000007941 */ /* 0x000fea0003800200 */
.L_x_150:
[----:B------:R-:W-:Y:S01]  /*9fa0*/  BAR.SYNC.DEFER_BLOCKING 0x1, 0x80 ;  /* 0x0042000000007b1d */ /* 0x000fe20000010000 */
[----:B------:R-:W-:Y:S01]  /*9fb0*/  ISETP.NE.AND P0, PT, R162, 0x2, PT ;  /* 0x00000002a200780c */ /* 0x000fe20003f05270 */
[----:B------:R-:W-:Y:S01]  /*9fc0*/  UISETP.NE.AND UP0, UPT, UR45, URZ, UPT ;  /* 0x000000ff2d00728c */ /* 0x000fe2000bf05270 */
[----:B------:R-:W-:Y:S01]  /*9fd0*/  ISETP.NE.AND P1, PT, R68, 0x4, PT ;  /* 0x000000044400780c */ /* 0x000fe20003f25270 */
[----:B------:R-:W-:Y:S01]  /*9fe0*/  UIADD3 UR20, UPT, UPT, UR37, UR59, URZ ;  /* 0x0000003b25147290 */ /* 0x000fe2000fffe0ff */
[----:B------:R-:W-:Y:S01]  /*9ff0*/  SEL R0, RZ, 0x1, P0 ;  /* 0x00000001ff007807 */ /* 0x000fe20000000000 */
[----:B------:R-:W-:Y:S01]  /*a000*/  UIADD3 UR16, UPT, UPT, UR38, UR62, URZ ;  /* 0x0000003e26107290 */ /* 0x000fe2000fffe0ff */
[----:B------:R-:W-:Y:S02]  /*a010*/  SEL R3, RZ, 0x1, P1 ;  /* 0x00000001ff037807 */ /* 0x000fe40000800000 */
[----:B------:R-:W-:Y:S02]  /*a020*/  LOP3.LUT R167, R167, R0, RZ, 0x3c, !PT ;  /* 0x00000000a7a77212 */ /* 0x000fe400078e3cff */
[----:B------:R-:W-:Y:S02]  /*a030*/  LOP3.LUT R168, R168, R3, RZ, 0x3c, !PT ;  /* 0x00000003a8a87212 */ /* 0x000fe400078e3cff */
[----:B------:R-:W-:Y:S02]  /*a040*/  SEL R162, R162, RZ, P0 ;  /* 0x000000ffa2a27207 */ /* 0x000fe40000000000 */
[----:B------:R-:W-:Y:S01]  /*a050*/  SEL R68, R68, RZ, P1 ;  /* 0x000000ff44447207 */ /* 0x000fe20000800000 */
[----:B------:R-:W-:Y:S01]  /*a060*/  UMOV UR36, UR58 ;  /* 0x0000003a00247c82 */ /* 0x000fe20008000000 */
[----:B------:R-:W-:Y:S05]  /*a070*/  BRA.U UP0, `(.L_x_152) ;  /* 0xffffffc500647547 */ /* 0x000fea000b83ffff */
[----:B------:R-:W-:Y:S05]  /*a080*/  EXIT ;  /* 0x000000000000794d */ /* 0x000fea0003800000 */
.L_x_25:
[----:B-1----:R1:W2:Y:S02]  /*a090*/  SYNCS.PHASECHK.TRANS64.TRYWAIT P0, [R0+URZ+0x2a0], R3 ;  /* 0x0002a003000075a7 */ /* 0x0022a400080011ff */
[----:B--2---:R-:W-:Y:S05]  /*a0a0*/  @!P0 NANOSLEEP.SYNCS 0x989680 ;  /* 0x009896800000895d */ /* 0x004fea0003900000 */
[----:B------:R-:W2:Y:S02]  /*a0b0*/  @!P0 SYNCS.PHASECHK.TRANS64 P0, [R0+URZ+0x2a0], R3 ;  /* 0x0002a003000085a7 */ /* 0x000ea400080010ff */
[----:B--2---:R-:W-:Y:S05]  /*a0c0*/  @!P0 BRA `(.L_x_25) ;  /* 0xfffffffc00f08947 */ /* 0x004fea000383ffff */
[----:B------:R-:W-:Y:S05]  /*a0d0*/  BRA `(.L_x_153) ;  /* 0xffffff7c00287947 */ /* 0x000fea000383ffff */
.L_x_28:
[----:B-1----:R-:W-:-:S07]  /*a0e0*/  MOV R0, UR33 ;  /* 0x0000002100007c02 */ /* 0x002fce0008000f00 */
.L_x_154:
[----:B-1----:R1:W2:Y:S02]  /*a0f0*/  SYNCS.PHASECHK.TRANS64.TRYWAIT P0, [R0+URZ+0x100], R3 ;  /* 0x00010003000075a7 */ /* 0x0022a400080011ff */
[----:B--2---:R-:W-:Y:S05]  /*a100*/  @!P0 NANOSLEEP.SYNCS 0x989680 ;  /* 0x009896800000895d */ /* 0x004fea0003900000 */
[----:B------:R-:W2:Y:S02]  /*a110*/  @!P0 SYNCS.PHASECHK.TRANS64 P0, [R0+URZ+0x100], R3 ;  /* 0x00010003000085a7 */ /* 0x000ea400080010ff */
[----:B--2---:R-:W-:Y:S05]  /*a120*/  @!P0 BRA `(.L_x_154) ;  /* 0xfffffffc00f08947 */ /* 0x004fea000383ffff */
[----:B------:R-:W-:Y:S05]  /*a130*/  BRA `(.L_x_27) ;  /* 0xffffff7c00787947 */ /* 0x000fea000383ffff */
.L_x_35:
[----:B-1----:R-:W-:-:S07]  /*a140*/  MOV R0, UR17 ;  /* 0x0000001100007c02 */ /* 0x002fce0008000f00 */
.L_x_155:
[----:B-1----:R1:W2:Y:S02]  /*a150*/  SYNCS.PHASECHK.TRANS64.TRYWAIT P0, [R0+URZ+0x100], R3 ;  /* 0x00010003000075a7 */ /* 0x0022a400080011ff */
[----:B--2---:R-:W-:Y:S05]  /*a160*/  @!P0 NANOSLEEP.SYNCS 0x989680 ;  /* 0x009896800000895d */ /* 0x004fea0003900000 */
[----:B------:R-:W2:Y:S02]  /*a170*/  @!P0 SYNCS.PHASECHK.TRANS64 P0, [R0+URZ+0x100], R3 ;  /* 0x00010003000085a7 */ /* 0x000ea400080010ff */
[----:B--2---:R-:W-:Y:S05]  /*a180*/  @!P0 BRA `(.L_x_155) ;  /* 0xfffffffc00f08947 */ /* 0x004fea000383ffff */
[----:B------:R-:W-:Y:S05]  /*a190*/  BRA `(.L_x_34) ;  /* 0xffffff8000387947 */ /* 0x000fea000383ffff */
.L_x_40:
[----:B-1----:R1:W2:Y:S02]  /*a1a0*/  SYNCS.PHASECHK.TRANS64.TRYWAIT P0, [R3+URZ+0x230], R0 ;  /* 0x00023000030075a7 */ /* 0x0022a400080011ff */
[----:B--2---:R-:W-:Y:S05]  /*a1b0*/  @!P0 NANOSLEEP.SYNCS 0x989680 ;  /* 0x009896800000895d */ /* 0x004fea0003900000 */
[----:B------:R-:W2:Y:S02]  /*a1c0*/  @!P0 SYNCS.PHASECHK.TRANS64 P0, [R3+URZ+0x230], R0 ;  /* 0x00023000030085a7 */ /* 0x000ea400080010ff */
[----:B--2---:R-:W-:Y:S05]  /*a1d0*/  @!P0 BRA `(.L_x_40) ;  /* 0xfffffffc00f08947 */ /* 0x004fea000383ffff */
[----:B------:R-:W-:Y:S05]  /*a1e0*/  BRA `(.L_x_156) ;  /* 0xffffff8000dc7947 */ /* 0x000fea000383ffff */
.L_x_44:
[----:B-1----:R-:W-:-:S07]  /*a1f0*/  MOV R0, UR4 ;  /* 0x0000000400007c02 */ /* 0x002fce0008000f00 */
.L_x_157:
[----:B-1----:R1:W2:Y:S02]  /*a200*/  SYNCS.PHASECHK.TRANS64.TRYWAIT P0, [R0+URZ], R3 ;  /* 0x00000003000075a7 */ /* 0x0022a400080011ff */
[----:B--2---:R-:W-:Y:S05]  /*a210*/  @!P0 NANOSLEEP.SYNCS 0x989680 ;  /* 0x009896800000895d */ /* 0x004fea0003900000 */
[----:B------:R-:W2:Y:S02]  /*a220*/  @!P0 SYNCS.PHASECHK.TRANS64 P0, [R0+URZ], R3 ;  /* 0x00000003000085a7 */ /* 0x000ea400080010ff */
[----:B--2---:R-:W-:Y:S05]  /*a230*/  @!P0 BRA `(.L_x_157) ;  /* 0xfffffffc00f08947 */ /* 0x004fea000383ffff */
[----:B------:R-:W-:Y:S05]  /*a240*/  BRA `(.L_x_158) ;  /* 0xffffff8800807947 */ /* 0x000fea000383ffff */
.L_x_45:
[----:B------:R-:W-:-:S07]  /*a250*/  MOV R0, UR5 ;  /* 0x0000000500007c02 */ /* 0x000fce0008000f00 */
.L_x_159:
[----:B-1----:R1:W2:Y:S02]  /*a260*/  SYNCS.PHASECHK.TRANS64.TRYWAIT P0, [R0+URZ], R3 ;  /* 0x00000003000075a7 */ /* 0x0022a400080011ff */
[----:B--2---:R-:W-:Y:S05]  /*a270*/  @!P0 NANOSLEEP.SYNCS 0x989680 ;  /* 0x009896800000895d */ /* 0x004fea0003900000 */
[----:B------:R-:W2:Y:S02]  /*a280*/  @!P0 SYNCS.PHASECHK.TRANS64 P0, [R0+URZ], R3 ;  /* 0x00000003000085a7 */ /* 0x000ea400080010ff */
[----:B--2---:R-:W-:Y:S05]  /*a290*/  @!P0 BRA `(.L_x_159) ;  /* 0xfffffffc00f08947 */ /* 0x004fea000383ffff */
[----:B------:R-:W-:Y:S05]  /*a2a0*/  BRA `(.L_x_160) ;  /* 0xffffff88008c7947 */ /* 0x000fea000383ffff */
.L_x_46:
[----:B------:R-:W-:-:S07]  /*a2b0*/  MOV R0, UR5 ;  /* 0x0000000500007c02 */ /* 0x000fce0008000f00 */
.L_x_161:
[----:B-1----:R1:W2:Y:S02]  /*a2c0*/  SYNCS.PHASECHK.TRANS64.TRYWAIT P0, [R0+URZ], R3 ;  /* 0x00000003000075a7 */ /* 0x0022a400080011ff */
[----:B--2---:R-:W-:Y:S05]  /*a2d0*/  @!P0 NANOSLEEP.SYNCS 0x989680 ;  /* 0x009896800000895d */ /* 0x004fea0003900000 */
[----:B------:R-:W2:Y:S02]  /*a2e0*/  @!P0 SYNCS.PHASECHK.TRANS64 P0, [R0+URZ], R3 ;  /* 0x00000003000085a7 */ /* 0x000ea400080010ff */
[----:B--2---:R-:W-:Y:S05]  /*a2f0*/  @!P0 BRA `(.L_x_161) ;  /* 0xfffffffc00f08947 */ /* 0x004fea000383ffff */
[----:B------:R-:W-:Y:S05]  /*a300*/  BRA `(.L_x_162) ;  /* 0xffffff8800987947 */ /* 0x000fea000383ffff */
.L_x_47:
[----:B------:R-:W-:-:S07]  /*a310*/  MOV R0, UR5 ;  /* 0x0000000500007c02 */ /* 0x000fce0008000f00 */
.L_x_163:
[----:B-1----:R1:W2:Y:S02]  /*a320*/  SYNCS.PHASECHK.TRANS64.TRYWAIT P0, [R0+URZ], R3 ;  /* 0x00000003000075a7 */ /* 0x0022a400080011ff */
[----:B--2---:R-:W-:Y:S05]  /*a330*/  @!P0 NANOSLEEP.SYNCS 0x989680 ;  /* 0x009896800000895d */ /* 0x004fea0003900000 */
[----:B------:R-:W2:Y:S02]  /*a340*/  @!P0 SYNCS.PHASECHK.TRANS64 P0, [R0+URZ], R3 ;  /* 0x00000003000085a7 */ /* 0x000ea400080010ff */
[----:B--2---:R-:W-:Y:S05]  /*a350*/  @!P0 BRA `(.L_x_163) ;  /* 0xfffffffc00f08947 */ /* 0x004fea000383ffff */
[----:B------:R-:W-:Y:S05]  /*a360*/  BRA `(.L_x_164) ;  /* 0xffffff8800a47947 */ /* 0x000fea000383ffff */
.L_x_48:
[----:B------:R-:W-:-:S07]  /*a370*/  MOV R0, UR5 ;  /* 0x0000000500007c02 */ /* 0x000fce0008000f00 */
.L_x_165:
[----:B-1----:R1:W2:Y:S02]  /*a380*/  SYNCS.PHASECHK.TRANS64.TRYWAIT P0, [R0+URZ], R3 ;  /* 0x00000003000075a7 */ /* 0x0022a400080011ff */
[----:B--2---:R-:W-:Y:S05]  /*a390*/  @!P0 NANOSLEEP.SYNCS 0x989680 ;  /* 0x009896800000895d */ /* 0x004fea0003900000 */
[----:B------:R-:W2:Y:S02]  /*a3a0*/  @!P0 SYNCS.PHASECHK.TRANS64 P0, [R0+URZ], R3 ;  /* 0x00000003000085a7 */ /* 0x000ea400080010ff */
[----:B--2---:R-:W-:Y:S05]  /*a3b0*/  @!P0 BRA `(.L_x_165) ;  /* 0xfffffffc00f08947 */ /* 0x004fea000383ffff */
[----:B------:R-:W-:Y:S05]  /*a3c0*/  BRA `(.L_x_166) ;  /* 0xffffff8800b07947 */ /* 0x000fea000383ffff */
.L_x_49:
[----:B------:R-:W-:-:S07]  /*a3d0*/  MOV R0, UR5 ;  /* 0x0000000500007c02 */ /* 0x000fce0008000f00 */
.L_x_167:
[----:B-1----:R1:W2:Y:S02]  /*a3e0*/  SYNCS.PHASECHK.TRANS64.TRYWAIT P0, [R0+URZ], R3 ;  /* 0x00000003000075a7 */ /* 0x0022a400080011ff */
[----:B--2---:R-:W-:Y:S05]  /*a3f0*/  @!P0 NANOSLEEP.SYNCS 0x989680 ;  /* 0x009896800000895d */ /* 0x004fea0003900000 */
[----:B------:R-:W2:Y:S02]  /*a400*/  @!P0 SYNCS.PHASECHK.TRANS64 P0, [R0+URZ], R3 ;  /* 0x00000003000085a7 */ /* 0x000ea400080010ff */
[----:B--2---:R-:W-:Y:S05]  /*a410*/  @!P0 BRA `(.L_x_167) ;  /* 0xfffffffc00f08947 */ /* 0x004fea000383ffff */
[----:B------:R-:W-:Y:S05]  /*a420*/  BRA `(.L_x_168) ;  /* 0xffffff8800bc7947 */ /* 0x000fea000383ffff */
.L_x_50:
[----:B------:R-:W-:-:S07]  /*a430*/  MOV R0, UR5 ;  /* 0x0000000500007c02 */ /* 0x000fce0008000f00 */
.L_x_169:
[----:B-1----:R1:W2:Y:S02]  /*a440*/  SYNCS.PHASECHK.TRANS64.TRYWAIT P0, [R0+URZ], R3 ;  /* 0x00000003000075a7 */ /* 0x0022a400080011ff */
[----:B--2---:R-:W-:Y:S05]  /*a450*/  @!P0 NANOSLEEP.SYNCS 0x989680 ;  /* 0x009896800000895d */ /* 0x004fea0003900000 */
[----:B------:R-:W2:Y:S02]  /*a460*/  @!P0 SYNCS.PHASECHK.TRANS64 P0, [R0+URZ], R3 ;  /* 0x00000003000085a7 */ /* 0x000ea400080010ff */
[----:B--2---:R-:W-:Y:S05]  /*a470*/  @!P0 BRA `(.L_x_169) ;  /* 0xfffffffc00f08947 */ /* 0x004fea000383ffff */
[----:B------:R-:W-:Y:S05]  /*a480*/  BRA `(.L_x_170) ;  /* 0xffffff8800c87947 */ /* 0x000fea000383ffff */
.L_x_51:
[----:B------:R-:W-:-:S07]  /*a490*/  MOV R0, UR5 ;  /* 0x0000000500007c02 */ /* 0x000fce0008000f00 */
.L_x_171:
[----:B-1----:R1:W2:Y:S02]  /*a4a0*/  SYNCS.PHASECHK.TRANS64.TRYWAIT P0, [R0+URZ], R3 ;  /* 0x00000003000075a7 */ /* 0x0022a400080011ff */
[----:B--2---:R-:W-:Y:S05]  /*a4b0*/  @!P0 NANOSLEEP.SYNCS 0x989680 ;  /* 0x009896800000895d */ /* 0x004fea0003900000 */
[----:B------:R-:W2:Y:S02]  /*a4c0*/  @!P0 SYNCS.PHASECHK.TRANS64 P0, [R0+URZ], R3 ;  /* 0x00000003000085a7 */ /* 0x000ea400080010ff */
[----:B--2---:R-:W-:Y:S05]  /*a4d0*/  @!P0 BRA `(.L_x_171) ;  /* 0xfffffffc00f08947 */ /* 0x004fea000383ffff */
[----:B------:R-:W-:Y:S05]  /*a4e0*/  BRA `(.L_x_172) ;  /* 0xffffff8800d47947 */ /* 0x000fea000383ffff */
.L_x_52:
[----:B------:R-:W-:-:S07]  /*a4f0*/  MOV R0, UR5 ;  /* 0x0000000500007c02 */ /* 0x000fce0008000f00 */
.L_x_173:
[----:B-1----:R1:W2:Y:S02]  /*a500*/  SYNCS.PHASECHK.TRANS64.TRYWAIT P0, [R0+URZ], R3 ;  /* 0x00000003000075a7 */ /* 0x0022a400080011ff */
[----:B--2---:R-:W-:Y:S05]  /*a510*/  @!P0 NANOSLEEP.SYNCS 0x989680 ;  /* 0x009896800000895d */ /* 0x004fea0003900000 */
[----:B------:R-:W2:Y:S02]  /*a520*/  @!P0 SYNCS.PHASECHK.TRANS64 P0, [R0+URZ], R3 ;  /* 0x00000003000085a7 */ /* 0x000ea400080010ff */
[----:B--2---:R-:W-:Y:S05]  /*a530*/  @!P0 BRA `(.L_x_173) ;  /* 0xfffffffc00f08947 */ /* 0x004fea000383ffff */
[----:B------:R-:W-:Y:S05]  /*a540*/  BRA `(.L_x_174) ;  /* 0xffffff8800e07947 */ /* 0x000fea000383ffff */
.L_x_53:
[----:B------:R-:W-:-:S07]  /*a550*/  MOV R0, UR5 ;  /* 0x0000000500007c02 */ /* 0x000fce0008000f00 */
.L_x_175:
[----:B-1----:R1:W2:Y:S02]  /*a560*/  SYNCS.PHASECHK.TRANS64.TRYWAIT P0, [R0+URZ], R3 ;  /* 0x00000003000075a7 */ /* 0x0022a400080011ff */
[----:B--2---:R-:W-:Y:S05]  /*a570*/  @!P0 NANOSLEEP.SYNCS 0x989680 ;  /* 0x009896800000895d */ /* 0x004fea0003900000 */
[----:B------:R-:W2:Y:S02]  /*a580*/  @!P0 SYNCS.PHASECHK.TRANS64 P0, [R0+URZ], R3 ;  /* 0x00000003000085a7 */ /* 0x000ea400080010ff */
[----:B--2---:R-:W-:Y:S05]  /*a590*/  @!P0 BRA `(.L_x_175) ;  /* 0xfffffffc00f08947 */ /* 0x004fea000383ffff */
[----:B------:R-:W-:Y:S05]  /*a5a0*/  BRA `(.L_x_176) ;  /* 0xffffff8800ec7947 */ /* 0x000fea000383ffff */
.L_x_54:
[----:B------:R-:W-:-:S07]  /*a5b0*/  MOV R0, UR5 ;  /* 0x0000000500007c02 */ /* 0x000fce0008000f00 */
.L_x_177:
[----:B-1----:R1:W2:Y:S02]  /*a5c0*/  SYNCS.PHASECHK.TRANS64.TRYWAIT P0, [R0+URZ], R3 ;  /* 0x00000003000075a7 */ /* 0x0022a400080011ff */
[----:B--2---:R-:W-:Y:S05]  /*a5d0*/  @!P0 NANOSLEEP.SYNCS 0x989680 ;  /* 0x009896800000895d */ /* 0x004fea0003900000 */
[----:B------:R-:W2:Y:S02]  /*a5e0*/  @!P0 SYNCS.PHASECHK.TRANS64 P0, [R0+URZ], R3 ;  /* 0x00000003000085a7 */ /* 0x000ea400080010ff */
[----:B--2---:R-:W-:Y:S05]  /*a5f0*/  @!P0 BRA `(.L_x_177) ;  /* 0xfffffffc00f08947 */ /* 0x004fea000383ffff */
[----:B------:R-:W-:Y:S05]  /*a600*/  BRA `(.L_x_178) ;  /* 0xffffff8800f87947 */ /* 0x000fea000383ffff */
.L_x_55:
[----:B------:R-:W-:-:S07]  /*a610*/  MOV R0, UR5 ;  /* 0x0000000500007c02 */ /* 0x000fce0008000f00 */
.L_x_179:
[----:B-1----:R1:W2:Y:S02]  /*a620*/  SYNCS.PHASECHK.TRANS64.TRYWAIT P0, [R0+URZ], R3 ;  /* 0x00000003000075a7 */ /* 0x0022a400080011ff */
[----:B--2---:R-:W-:Y:S05]  /*a630*/  @!P0 NANOSLEEP.SYNCS 0x989680 ;  /* 0x009896800000895d */ /* 0x004fea0003900000 */
[----:B------:R-:W2:Y:S02]  /*a640*/  @!P0 SYNCS.PHASECHK.TRANS64 P0, [R0+URZ], R3 ;  /* 0x00000003000085a7 */ /* 0x000ea400080010ff */
[----:B--2---:R-:W-:Y:S05]  /*a650*/  @!P0 BRA `(.L_x_179) ;  /* 0xfffffffc00f08947 */ /* 0x004fea000383ffff */
[----:B------:R-:W-:Y:S05]  /*a660*/  BRA `(.L_x_180) ;  /* 0xffffff8c00047947 */ /* 0x000fea000383ffff */
.L_x_56:
[----:B------:R-:W-:-:S07]  /*a670*/  MOV R0, UR5 ;  /* 0x0000000500007c02 */ /* 0x000fce0008000f00 */
.L_x_181:
[----:B-1----:R1:W2:Y:S02]  /*a680*/  SYNCS.PHASECHK.TRANS64.TRYWAIT P0, [R0+URZ], R3 ;  /* 0x00000003000075a7 */ /* 0x0022a400080011ff */
[----:B--2---:R-:W-:Y:S05]  /*a690*/  @!P0 NANOSLEEP.SYNCS 0x989680 ;  /* 0x009896800000895d */ /* 0x004fea0003900000 */
[----:B------:R-:W2:Y:S02]  /*a6a0*/  @!P0 SYNCS.PHASECHK.TRANS64 P0, [R0+URZ], R3 ;  /* 0x00000003000085a7 */ /* 0x000ea400080010ff */
[----:B--2---:R-:W-:Y:S05]  /*a6b0*/  @!P0 BRA `(.L_x_181) ;  /* 0xfffffffc00f08947 */ /* 0x004fea000383ffff */
[----:B------:R-:W-:Y:S05]  /*a6c0*/  BRA `(.L_x_182) ;  /* 0xffffff8c00107947 */ /* 0x000fea000383ffff */
.L_x_57:
[----:B------:R-:W-:-:S07]  /*a6d0*/  MOV R0, UR5 ;  /* 0x0000000500007c02 */ /* 0x000fce0008000f00 */
.L_x_183:
[----:B-1----:R1:W2:Y:S02]  /*a6e0*/  SYNCS.PHASECHK.TRANS64.TRYWAIT P0, [R0+URZ], R3 ;  /* 0x00000003000075a7 */ /* 0x0022a400080011ff */
[----:B--2---:R-:W-:Y:S05]  /*a6f0*/  @!P0 NANOSLEEP.SYNCS 0x989680 ;  /* 0x009896800000895d */ /* 0x004fea0003900000 */
[----:B------:R-:W2:Y:S02]  /*a700*/  @!P0 SYNCS.PHASECHK.TRANS64 P0, [R0+URZ], R3 ;  /* 0x00000003000085a7 */ /* 0x000ea400080010ff */
[----:B--2---:R-:W-:Y:S05]  /*a710*/  @!P0 BRA `(.L_x_183) ;  /* 0xfffffffc00f08947 */ /* 0x004fea000383ffff */
[----:B------:R-:W-:Y:S05]  /*a720*/  BRA `(.L_x_184) ;  /* 0xffffff8c001c7947 */ /* 0x000fea000383ffff */
.L_x_58:
[----:B------:R-:W-:-:S07]  /*a730*/  MOV R0, UR5 ;  /* 0x0000000500007c02 */ /* 0x000fce0008000f00 */
.L_x_185:
[----:B-1----:R1:W2:Y:S02]  /*a740*/  SYNCS.PHASECHK.TRANS64.TRYWAIT P0, [R0+URZ], R3 ;  /* 0x00000003000075a7 */ /* 0x0022a400080011ff */
[----:B--2---:R-:W-:Y:S05]  /*a750*/  @!P0 NANOSLEEP.SYNCS 0x989680 ;  /* 0x009896800000895d */ /* 0x004fea0003900000 */
[----:B------:R-:W2:Y:S02]  /*a760*/  @!P0 SYNCS.PHASECHK.TRANS64 P0, [R0+URZ], R3 ;  /* 0x00000003000085a7 */ /* 0x000ea400080010ff */
[----:B--2---:R-:W-:Y:S05]  /*a770*/  @!P0 BRA `(.L_x_185) ;  /* 0xfffffffc00f08947 */ /* 0x004fea000383ffff */
[----:B------:R-:W-:Y:S05]  /*a780*/  BRA `(.L_x_186) ;  /* 0xffffff8c00287947 */ /* 0x000fea000383ffff */
.L_x_59:
[----:B------:R-:W-:-:S07]  /*a790*/  MOV R0, UR5 ;  /* 0x0000000500007c02 */ /* 0x000fce0008000f00 */
.L_x_187:
[----:B-1----:R1:W2:Y:S02]  /*a7a0*/  SYNCS.PHASECHK.TRANS64.TRYWAIT P0, [R0+URZ], R3 ;  /* 0x00000003000075a7 */ /* 0x0022a400080011ff */
[----:B--2---:R-:W-:Y:S05]  /*a7b0*/  @!P0 NANOSLEEP.SYNCS 0x989680 ;  /* 0x009896800000895d */ /* 0x004fea0003900000 */
[----:B------:R-:W2:Y:S02]  /*a7c0*/  @!P0 SYNCS.PHASECHK.TRANS64 P0, [R0+URZ], R3 ;  /* 0x00000003000085a7 */ /* 0x000ea400080010ff */
[----:B--2---:R-:W-:Y:S05]  /*a7d0*/  @!P0 BRA `(.L_x_187) ;  /* 0xfffffffc00f08947 */ /* 0x004fea000383ffff */
[----:B------:R-:W-:Y:S05]  /*a7e0*/  BRA `(.L_x_188) ;  /* 0xffffff8c00347947 */ /* 0x000fea000383ffff */
.L_x_60:
[----:B------:R-:W-:-:S07]  /*a7f0*/  MOV R0, UR5 ;  /* 0x0000000500007c02 */ /* 0x000fce0008000f00 */
.L_x_189:
[----:B-1----:R1:W2:Y:S02]  /*a800*/  SYNCS.PHASECHK.TRANS64.TRYWAIT P0, [R0+URZ], R3 ;  /* 0x00000003000075a7 */ /* 0x0022a400080011ff */
[----:B--2---:R-:W-:Y:S05]  /*a810*/  @!P0 NANOSLEEP.SYNCS 0x989680 ;  /* 0x009896800000895d */ /* 0x004fea0003900000 */
[----:B------:R-:W2:Y:S02]  /*a820*/  @!P0 SYNCS.PHASECHK.TRANS64 P0, [R0+URZ], R3 ;  /* 0x00000003000085a7 */ /* 0x000ea400080010ff */
[----:B--2---:R-:W-:Y:S05]  /*a830*/  @!P0 BRA `(.L_x_189) ;  /* 0xfffffffc00f08947 */ /* 0x004fea000383ffff */
[----:B------:R-:W-:Y:S05]  /*a840*/  BRA `(.L_x_190) ;  /* 0xffffff8c00407947 */ /* 0x000fea000383ffff */
.L_x_61:
[----:B------:R-:W-:-:S07]  /*a850*/  MOV R0, UR5 ;  /* 0x0000000500007c02 */ /* 0x000fce0008000f00 */
.L_x_191:
[----:B-1----:R1:W2:Y:S02]  /*a860*/  SYNCS.PHASECHK.TRANS64.TRYWAIT P0, [R0+URZ], R3 ;  /* 0x00000003000075a7 */ /* 0x0022a400080011ff */
[----:B--2---:R-:W-:Y:S05]  /*a870*/  @!P0 NANOSLEEP.SYNCS 0x989680 ;  /* 0x009896800000895d */ /* 0x004fea0003900000 */
[----:B------:R-:W2:Y:S02]  /*a880*/  @!P0 SYNCS.PHASECHK.TRANS64 P0, [R0+URZ], R3 ;  /* 0x00000003000085a7 */ /* 0x000ea400080010ff */
[----:B--2---:R-:W-:Y:S05]  /*a890*/  @!P0 BRA `(.L_x_191) ;  /* 0xfffffffc00f08947 */ /* 0x004fea000383ffff */
[----:B------:R-:W-:Y:S05]  /*a8a0*/  BRA `(.L_x_192) ;  /* 0xffffff8c004c7947 */ /* 0x000fea000383ffff */
.L_x_62:
[----:B------:R-:W-:-:S07]  /*a8b0*/  MOV R0, UR5 ;  /* 0x0000000500007c02 */ /* 0x000fce0008000f00 */
.L_x_193:
[----:B-1----:R1:W2:Y:S02]  /*a8c0*/  SYNCS.PHASECHK.TRANS64.TRYWAIT P0, [R0+URZ], R3 ;  /* 0x00000003000075a7 */ /* 0x0022a400080011ff */
[----:B--2---:R-:W-:Y:S05]  /*a8d0*/  @!P0 NANOSLEEP.SYNCS 0x989680 ;  /* 0x009896800000895d */ /* 0x004fea0003900000 */
[----:B------:R-:W2:Y:S02]  /*a8e0*/  @!P0 SYNCS.PHASECHK.TRANS64 P0, [R0+URZ], R3 ;  /* 0x00000003000085a7 */ /* 0x000ea400080010ff */
[----:B--2---:R-:W-:Y:S05]  /*a8f0*/  @!P0 BRA `(.L_x_193) ;  /* 0xfffffffc00f08947 */ /* 0x004fea000383ffff */
[----:B------:R-:W-:Y:S05]  /*a900*/  BRA `(.L_x_194) ;  /* 0xffffff8c00587947 */ /* 0x000fea000383ffff */
.L_x_63:
[----:B------:R-:W-:-:S07]  /*a910*/  MOV R0, UR5 ;  /* 0x0000000500007c02 */ /* 0x000fce0008000f00 */
.L_x_195:
[----:B-1----:R1:W2:Y:S02]  /*a920*/  SYNCS.PHASECHK.TRANS64.TRYWAIT P0, [R0+URZ], R3 ;  /* 0x00000003000075a7 */ /* 0x0022a400080011ff */
[----:B--2---:R-:W-:Y:S05]  /*a930*/  @!P0 NANOSLEEP.SYNCS 0x989680 ;  /* 0x009896800000895d */ /* 0x004fea0003900000 */
[----:B------:R-:W2:Y:S02]  /*a940*/  @!P0 SYNCS.PHASECHK.TRANS64 P0, [R0+URZ], R3 ;  /* 0x00000003000085a7 */ /* 0x000ea400080010ff */
[----:B--2---:R-:W-:Y:S05]  /*a950*/  @!P0 BRA `(.L_x_195) ;  /* 0xfffffffc00f08947 */ /* 0x004fea000383ffff */
[----:B------:R-:W-:Y:S05]  /*a960*/  BRA `(.L_x_196) ;  /* 0xffffff8c00647947 */ /* 0x000fea000383ffff */
.L_x_64:
[----:B------:R-:W-:-:S07]  /*a970*/  MOV R0, UR5 ;  /* 0x0000000500007c02 */ /* 0x000fce0008000f00 */
.L_x_197:
[----:B-1----:R1:W2:Y:S02]  /*a980*/  SYNCS.PHASECHK.TRANS64.TRYWAIT P0, [R0+URZ], R3 ;  /* 0x00000003000075a7 */ /* 0x0022a400080011ff */
[----:B--2---:R-:W-:Y:S05]  /*a990*/  @!P0 NANOSLEEP.SYNCS 0x989680 ;  /* 0x009896800000895d */ /* 0x004fea0003900000 */
[----:B------:R-:W2:Y:S02]  /*a9a0*/  @!P0 SYNCS.PHASECHK.TRANS64 P0, [R0+URZ], R3 ;  /* 0x00000003000085a7 */ /* 0x000ea400080010ff */
[----:B--2---:R-:W-:Y:S05]  /*a9b0*/  @!P0 BRA `(.L_x_197) ;  /* 0xfffffffc00f08947 */ /* 0x004fea000383ffff */
[----:B------:R-:W-:Y:S05]  /*a9c0*/  BRA `(.L_x_198) ;  /* 0xffffff8c00707947 */ /* 0x000fea000383ffff */
.L_x_65:
[----:B------:R-:W-:-:S07]  /*a9d0*/  MOV R0, UR5 ;  /* 0x0000000500007c02 */ /* 0x000fce0008000f00 */
.L_x_199:
[----:B-1----:R1:W2:Y:S02]  /*a9e0*/  SYNCS.PHASECHK.TRANS64.TRYWAIT P0, [R0+URZ], R3 ;  /* 0x00000003000075a7 */ /* 0x0022a400080011ff */
[----:B--2---:R-:W-:Y:S05]  /*a9f0*/  @!P0 NANOSLEEP.SYNCS 0x989680 ;  /* 0x009896800000895d */ /* 0x004fea0003900000 */
[----:B------:R-:W2:Y:S02]  /*aa00*/  @!P0 SYNCS.PHASECHK.TRANS64 P0, [R0+URZ], R3 ;  /* 0x00000003000085a7 */ /* 0x000ea400080010ff */
[----:B--2---:R-:W-:Y:S05]  /*aa10*/  @!P0 BRA `(.L_x_199) ;  /* 0xfffffffc00f08947 */ /* 0x004fea000383ffff */
[----:B------:R-:W-:Y:S05]  /*aa20*/  BRA `(.L_x_200) ;  /* 0xffffff8c007c7947 */ /* 0x000fea000383ffff */
.L_x_66:
[----:B------:R-:W-:-:S07]  /*aa30*/  MOV R0, UR5 ;  /* 0x0000000500007c02 */ /* 0x000fce0008000f00 */
.L_x_201:
[----:B-1----:R1:W2:Y:S02]  /*aa40*/  SYNCS.PHASECHK.TRANS64.TRYWAIT P0, [R0+URZ], R3 ;  /* 0x00000003000075a7 */ /* 0x0022a400080011ff */
[----:B--2---:R-:W-:Y:S05]  /*aa50*/  @!P0 NANOSLEEP.SYNCS 0x989680 ;  /* 0x009896800000895d */ /* 0x004fea0003900000 */
[----:B------:R-:W2:Y:S02]  /*aa60*/  @!P0 SYNCS.PHASECHK.TRANS64 P0, [R0+URZ], R3 ;  /* 0x00000003000085a7 */ /* 0x000ea400080010ff */
[----:B--2---:R-:W-:Y:S05]  /*aa70*/  @!P0 BRA `(.L_x_201) ;  /* 0xfffffffc00f08947 */ /* 0x004fea000383ffff */
[----:B------:R-:W-:Y:S05]  /*aa80*/  BRA `(.L_x_202) ;  /* 0xffffff8c00887947 */ /* 0x000fea000383ffff */
.L_x_67:
[----:B------:R-:W-:-:S07]  /*aa90*/  MOV R0, UR5 ;  /* 0x0000000500007c02 */ /* 0x000fce0008000f00 */
.L_x_203:
[----:B-1----:R1:W2:Y:S02]  /*aaa0*/  SYNCS.PHASECHK.TRANS64.TRYWAIT P0, [R0+URZ], R3 ;  /* 0x00000003000075a7 */ /* 0x0022a400080011ff */
[----:B--2---:R-:W-:Y:S05]  /*aab0*/  @!P0 NANOSLEEP.SYNCS 0x989680 ;  /* 0x009896800000895d */ /* 0x004fea0003900000 */
[----:B------:R-:W2:Y:S02]  /*aac0*/  @!P0 SYNCS.PHASECHK.TRANS64 P0, [R0+URZ], R3 ;  /* 0x00000003000085a7 */ /* 0x000ea400080010ff */
[----:B--2---:R-:W-:Y:S05]  /*aad0*/  @!P0 BRA `(.L_x_203) ;  /* 0xfffffffc00f08947 */ /* 0x004fea000383ffff */
[----:B------:R-:W-:Y:S05]  /*aae0*/  BRA `(.L_x_204) ;  /* 0xffffff8c00947947 */ /* 0x000fea000383ffff */
.L_x_68:
[----:B------:R-:W-:-:S07]  /*aaf0*/  MOV R0, UR5 ;  /* 0x0000000500007c02 */ /* 0x000fce0008000f00 */
.L_x_205:
[----:B-1----:R1:W2:Y:S02]  /*ab00*/  SYNCS.PHASECHK.TRANS64.TRYWAIT P0, [R0+URZ], R3 ;  /* 0x00000003000075a7 */ /* 0x0022a400080011ff */
[----:B--2---:R-:W-:Y:S05]  /*ab10*/  @!P0 NANOSLEEP.SYNCS 0x989680 ;  /* 0x009896800000895d */ /* 0x004fea0003900000 */
[----:B------:R-:W2:Y:S02]  /*ab20*/  @!P0 SYNCS.PHASECHK.TRANS64 P0, [R0+URZ], R3 ;  /* 0x00000003000085a7 */ /* 0x000ea400080010ff */
[----:B--2---:R-:W-:Y:S05]  /*ab30*/  @!P0 BRA `(.L_x_205) ;  /* 0xfffffffc00f08947 */ /* 0x004fea000383ffff */
[----:B------:R-:W-:Y:S05]  /*ab40*/  BRA `(.L_x_206) ;  /* 0xffffff8c00a07947 */ /* 0x000fea000383ffff */
.L_x_69:
[----:B------:R-:W-:-:S07]  /*ab50*/  MOV R0, UR5 ;  /* 0x0000000500007c02 */ /* 0x000fce0008000f00 */
.L_x_207:
[----:B-1----:R1:W2:Y:S02]  /*ab60*/  SYNCS.PHASECHK.TRANS64.TRYWAIT P0, [R0+URZ], R3 ;  /* 0x00000003000075a7 */ /* 0x0022a400080011ff */
[----:B--2---:R-:W-:Y:S05]  /*ab70*/  @!P0 NANOSLEEP.SYNCS 0x989680 ;  /* 0x009896800000895d */ /* 0x004fea0003900000 */
[----:B------:R-:W2:Y:S02]  /*ab80*/  @!P0 SYNCS.PHASECHK.TRANS64 P0, [R0+URZ], R3 ;  /* 0x00000003000085a7 */ /* 0x000ea400080010ff */
[----:B--2---:R-:W-:Y:S05]  /*ab90*/  @!P0 BRA `(.L_x_207) ;  /* 0xfffffffc00f08947 */ /* 0x004fea000383ffff */
[----:B------:R-:W-:Y:S05]  /*aba0*/  BRA `(.L_x_208) ;  /* 0xffffff8c00ac7947 */ /* 0x000fea000383ffff */
.L_x_70:
[----:B------:R-:W-:-:S07]  /*abb0*/  MOV R0, UR5 ;  /* 0x0000000500007c02 */ /* 0x000fce0008000f00 */
.L_x_209:
[----:B-1----:R1:W2:Y:S02]  /*abc0*/  SYNCS.PHASECHK.TRANS64.TRYWAIT P0, [R0+URZ], R3 ;  /* 0x00000003000075a7 */ /* 0x0022a400080011ff */
[----:B--2---:R-:W-:Y:S05]  /*abd0*/  @!P0 NANOSLEEP.SYNCS 0x989680 ;  /* 0x009896800000895d */ /* 0x004fea0003900000 */
[----:B------:R-:W2:Y:S02]  /*abe0*/  @!P0 SYNCS.PHASECHK.TRANS64 P0, [R0+URZ], R3 ;  /* 0x00000003000085a7 */ /* 0x000ea400080010ff */
[----:B--2---:R-:W-:Y:S05]  /*abf0*/  @!P0 BRA `(.L_x_209) ;  /* 0xfffffffc00f08947 */ /* 0x004fea000383ffff */
[----:B------:R-:W-:Y:S05]  /*ac00*/  BRA `(.L_x_210) ;  /* 0xffffff8c00b87947 */ /* 0x000fea000383ffff */
.L_x_71:
[----:B------:R-:W-:-:S07]  /*ac10*/  MOV R0, UR5 ;  /* 0x0000000500007c02 */ /* 0x000fce0008000f00 */
.L_x_211:
[----:B-1----:R1:W2:Y:S02]  /*ac20*/  SYNCS.PHASECHK.TRANS64.TRYWAIT P0, [R0+URZ], R3 ;  /* 0x00000003000075a7 */ /* 0x0022a400080011ff */
[----:B--2---:R-:W-:Y:S05]  /*ac30*/  @!P0 NANOSLEEP.SYNCS 0x989680 ;  /* 0x009896800000895d */ /* 0x004fea0003900000 */
[----:B------:R-:W2:Y:S02]  /*ac40*/  @!P0 SYNCS.PHASECHK.TRANS64 P0, [R0+URZ], R3 ;  /* 0x00000003000085a7 */ /* 0x000ea400080010ff */
[----:B--2---:R-:W-:Y:S05]  /*ac50*/  @!P0 BRA `(.L_x_211) ;  /* 0xfffffffc00f08947 */ /* 0x004fea000383ffff */
[----:B------:R-:W-:Y:S05]  /*ac60*/  BRA `(.L_x_212) ;  /* 0xffffff8c00c47947 */ /* 0x000fea000383ffff */
.L_x_72:
[----:B------:R-:W-:-:S07]  /*ac70*/  MOV R0, UR5 ;  /* 0x0000000500007c02 */ /* 0x000fce0008000f00 */
.L_x_213:
[----:B-1----:R1:W2:Y:S02]  /*ac80*/  SYNCS.PHASECHK.TRANS64.TRYWAIT P0, [R0+URZ], R3 ;  /* 0x00000003000075a7 */ /* 0x0022a400080011ff */
[----:B--2---:R-:W-:Y:S05]  /*ac90*/  @!P0 NANOSLEEP.SYNCS 0x989680 ;  /* 0x009896800000895d */ /* 0x004fea0003900000 */
[----:B------:R-:W2:Y:S02]  /*aca0*/  @!P0 SYNCS.PHASECHK.TRANS64 P0, [R0+URZ], R3 ;  /* 0x00000003000085a7 */ /* 0x000ea400080010ff */
[----:B--2---:R-:W-:Y:S05]  /*acb0*/  @!P0 BRA `(.L_x_213) ;  /* 0xfffffffc00f08947 */ /* 0x004fea000383ffff */
[----:B------:R-:W-:Y:S05]  /*acc0*/  BRA `(.L_x_214) ;  /* 0xffffff8c00d07947 */ /* 0x000fea000383ffff */
.L_x_73:
[----:B------:R-:W-:-:S07]  /*acd0*/  MOV R0, UR5 ;  /* 0x0000000500007c02 */ /* 0x000fce0008000f00 */
.L_x_215:
[----:B-1----:R1:W2:Y:S02]  /*ace0*/  SYNCS.PHASECHK.TRANS64.TRYWAIT P0, [R0+URZ], R3 ;  /* 0x00000003000075a7 */ /* 0x0022a400080011ff */
[----:B--2---:R-:W-:Y:S05]  /*acf0*/  @!P0 NANOSLEEP.SYNCS 0x989680 ;  /* 0x009896800000895d */ /* 0x004fea0003900000 */
[----:B------:R-:W2:Y:S02]  /*ad00*/  @!P0 SYNCS.PHASECHK.TRANS64 P0, [R0+URZ], R3 ;  /* 0x00000003000085a7 */ /* 0x000ea400080010ff */
[----:B--2---:R-:W-:Y:S05]  /*ad10*/  @!P0 BRA `(.L_x_215) ;  /* 0xfffffffc00f08947 */ /* 0x004fea000383ffff */
[----:B------:R-:W-:Y:S05]  /*ad20*/  BRA `(.L_x_216) ;  /* 0xffffff8c00dc7947 */ /* 0x000fea000383ffff */
.L_x_74:
[----:B------:R-:W-:-:S07]  /*ad30*/  MOV R0, UR5 ;  /* 0x0000000500007c02 */ /* 0x000fce0008000f00 */
.L_x_217:
[----:B-1----:R1:W2:Y:S02]  /*ad40*/  SYNCS.PHASECHK.TRANS64.TRYWAIT P0, [R0+URZ], R3 ;  /* 0x00000003000075a7 */ /* 0x0022a400080011ff */
[----:B--2---:R-:W-:Y:S05]  /*ad50*/  @!P0 NANOSLEEP.SYNCS 0x989680 ;  /* 0x009896800000895d */ /* 0x004fea0003900000 */
[----:B------:R-:W2:Y:S02]  /*ad60*/  @!P0 SYNCS.PHASECHK.TRANS64 P0, [R0+URZ], R3 ;  /* 0x00000003000085a7 */ /* 0x000ea400080010ff */
[----:B--2---:R-:W-:Y:S05]  /*ad70*/  @!P0 BRA `(.L_x_217) ;  /* 0xfffffffc00f08947 */ /* 0x004fea000383ffff */
[----:B------:R-:W-:Y:S05]  /*ad80*/  BRA `(.L_x_218) ;  /* 0xffffff8c00e87947 */ /* 0x000fea000383ffff */
.L_x_77:
[----:B-1----:R1:W2:Y:S02]  /*ad90*/  SYNCS.PHASECHK.TRANS64.TRYWAIT P0, [R2+URZ+0x290], R5 ;  /* 0x00029005020075a7 */ /* 0x0022a400080011ff */
[----:B--2---:R-:W-:Y:S05]  /*ada0*/  @!P0 NANOSLEEP.SYNCS 0x989680 ;  /* 0x009896800000895d */ /* 0x004fea0003900000 */
[----:B------:R-:W2:Y:S02]  /*adb0*/  @!P0 SYNCS.PHASECHK.TRANS64 P0, [R2+URZ+0x290], R5 ;  /* 0x00029005020085a7 */ /* 0x000ea400080010ff */
[----:B--2---:R-:W-:Y:S05]  /*adc0*/  @!P0 BRA `(.L_x_77) ;  /* 0xfffffffc00f08947 */ /* 0x004fea000383ffff */
[----:B------:R-:W-:Y:S05]  /*add0*/  BRA `(.L_x_219) ;  /* 0xffffff9000447947 */ /* 0x000fea000383ffff */
.L_x_78:
[----:B------:R-:W-:-:S07]  /*ade0*/  MOV R2, UR4 ;  /* 0x0000000400027c02 */ /* 0x000fce0008000f00 */
.L_x_220:
[----:B-1----:R1:W2:Y:S02]  /*adf0*/  SYNCS.PHASECHK.TRANS64.TRYWAIT P0, [R2+URZ+0x240], R5 ;  /* 0x00024005020075a7 */ /* 0x0022a400080011ff */
[----:B--2---:R-:W-:Y:S05]  /*ae00*/  @!P0 NANOSLEEP.SYNCS 0x989680 ;  /* 0x009896800000895d */ /* 0x004fea0003900000 */
[----:B------:R-:W2:Y:S02]  /*ae10*/  @!P0 SYNCS.PHASECHK.TRANS64 P0, [R2+URZ+0x240], R5 ;  /* 0x00024005020085a7 */ /* 0x000ea400080010ff */
[----:B--2---:R-:W-:Y:S05]  /*ae20*/  @!P0 BRA `(.L_x_220) ;  /* 0xfffffffc00f08947 */ /* 0x004fea000383ffff */
[----:B------:R-:W-:Y:S05]  /*ae30*/  BRA `(.L_x_221) ;  /* 0xffffff9000547947 */ /* 0x000fea000383ffff */
.L_x_79:
[----:B-1----:R1:W2:Y:S02]  /*ae40*/  SYNCS.PHASECHK.TRANS64.TRYWAIT P1, [R2+URZ+0x230], R5 ;  /* 0x00023005020075a7 */ /* 0x0022a400080211ff */
[----:B--2---:R-:W-:Y:S05]  /*ae50*/  @!P1 NANOSLEEP.SYNCS 0x989680 ;  /* 0x009896800000995d */ /* 0x004fea0003900000 */
[----:B------:R-:W2:Y:S02]  /*ae60*/  @!P1 SYNCS.PHASECHK.TRANS64 P1, [R2+URZ+0x230], R5 ;  /* 0x00023005020095a7 */ /* 0x000ea400080210ff */
[----:B--2---:R-:W-:Y:S05]  /*ae70*/  @!P1 BRA `(.L_x_79) ;  /* 0xfffffffc00f09947 */ /* 0x004fea000383ffff */
[----:B------:R-:W-:Y:S05]  /*ae80*/  BRA `(.L_x_222) ;  /* 0xffffff9000847947 */ /* 0x000fea000383ffff */
.L_x_82:
[----:B------:R-:W-:-:S07]  /*ae90*/  MOV R0, UR4 ;  /* 0x0000000400007c02 */ /* 0x000fce0008000f00 */
.L_x_223:
[----:B-1----:R1:W2:Y:S02]  /*aea0*/  SYNCS.PHASECHK.TRANS64.TRYWAIT P0, [R0+URZ+0x240], R3 ;  /* 0x00024003000075a7 */ /* 0x0022a400080011ff */
[----:B--2---:R-:W-:Y:S05]  /*aeb0*/  @!P0 NANOSLEEP.SYNCS 0x989680 ;  /* 0x009896800000895d */ /* 0x004fea0003900000 */
[----:B------:R-:W2:Y:S02]  /*aec0*/  @!P0 SYNCS.PHASECHK.TRANS64 P0, [R0+URZ+0x240], R3 ;  /* 0x00024003000085a7 */ /* 0x000ea400080010ff */
[----:B--2---:R-:W-:Y:S05]  /*aed0*/  @!P0 BRA `(.L_x_223) ;  /* 0xfffffffc00f08947 */ /* 0x004fea000383ffff */
[----:B------:R-:W-:Y:S05]  /*aee0*/  BRA `(.L_x_81) ;  /* 0xffffff9000d87947 */ /* 0x000fea000383ffff */
.L_x_91:
[----:B-1----:R-:W-:-:S04]  /*aef0*/  MOV R0, UR5 ;  /* 0x0000000500007c02 */ /* 0x002fc80008000f00 */
[----:B------:R1:W2:Y:S03]  /*af00*/  SYNCS.PHASECHK.TRANS64.TRYWAIT P0, [R0+URZ+0x8], R7 ;  /* 0x00000807000075a7 */ /* 0x0002a600080011ff */
[----:B--2---:R-:W-:Y:S05]  /*af10*/  @!P0 NANOSLEEP.SYNCS 0x989680 ;  /* 0x009896800000895d */ /* 0x004fea0003900000 */
[----:B------:R-:W2:Y:S02]  /*af20*/  @!P0 SYNCS.PHASECHK.TRANS64 P0, [R0+URZ+0x8], R7 ;  /* 0x00000807000085a7 */ /* 0x000ea400080010ff */
[----:B--2---:R-:W-:Y:S05]  /*af30*/  @!P0 BRA `(.L_x_91) ;  /* 0xfffffffc00ec8947 */ /* 0x004fea000383ffff */
[----:B------:R-:W-:Y:S05]  /*af40*/  BRA `(.L_x_90) ;  /* 0xffffff94008c7947 */ /* 0x000fea000383ffff */
.L_x_93:
[----:B------:R-:W-:Y:S01]  /*af50*/  BSSY B0, `(.L_x_224) ;  /* 0x0000006000007945 */ /* 0x000fe20003800000 */
[----:B------:R-:W-:-:S07]  /*af60*/  MOV R15, 0xffffffff ;  /* 0xffffffff000f7802 */ /* 0x000fce0000000f00 */
[----:B-1---5:R-:W-:Y:S05]  /*af70*/  WARPSYNC.COLLECTIVE R15, `(.L_x_225) ;  /* 0x000000000f0c7348 */ /* 0x022fea0003c00000 */
[----:B------:R-:W-:Y:S02]  /*af80*/  ELECT P6, UR79, PT ;  /* 0x00000000004f782f */ /* 0x000fe400038c0000 */
[----:B------:R-:W-:Y:S01]  /*af90*/  MOV R14, UR79 ;  /* 0x0000004f000e7c02 */ /* 0x000fe20008000f00 */
[----:B-1---5:R-:W-:Y:S10]  /*afa0*/  ENDCOLLECTIVE ;  /* 0x000000000000791b */ /* 0x022ff40003800000 */
.L_x_225:
[----:B------:R-:W-:Y:S05]  /*afb0*/  BSYNC B0 ;  /* 0x0000000000007941 */ /* 0x000fea0003800000 */
.L_x_224:
[----:B------:R-:W-:Y:S01]  /*afc0*/  PLOP3.LUT P0, PT, P6, PT, PT, 0x80, 0x8 ;  /* 0x000000000008781c */ /* 0x000fe2000370f070 */
[----:B------:R-:W-:-:S12]  /*afd0*/  BRA `(.L_x_226) ;  /* 0xffffff9400b87947 */ /* 0x000fd8000383ffff */
.L_x_95:
[----:B-1----:R-:W-:-:S04]  /*afe0*/  MOV R0, UR5 ;  /* 0x0000000500007c02 */ /* 0x002fc80008000f00 */
[----:B------:R1:W2:Y:S03]  /*aff0*/  SYNCS.PHASECHK.TRANS64.TRYWAIT P0, [R0+URZ+0x8], R5 ;  /* 0x00000805000075a7 */ /* 0x0002a600080011ff */
[----:B--2---:R-:W-:Y:S05]  /*b000*/  @!P0 NANOSLEEP.SYNCS 0x989680 ;  /* 0x009896800000895d */ /* 0x004fea0003900000 */
[----:B------:R-:W2:Y:S02]  /*b010*/  @!P0 SYNCS.PHASECHK.TRANS64 P0, [R0+URZ+0x8], R5 ;  /* 0x00000805000085a7 */ /* 0x000ea400080010ff */
[----:B--2---:R-:W-:Y:S05]  /*b020*/  @!P0 BRA `(.L_x_95) ;  /* 0xfffffffc00ec8947 */ /* 0x004fea000383ffff */
[----:B------:R-:W-:Y:S05]  /*b030*/  BRA `(.L_x_94) ;  /* 0xffffff9400bc7947 */ /* 0x000fea000383ffff */
.L_x_96:
[----:B-1----:R1:W2:Y:S02]  /*b040*/  SYNCS.PHASECHK.TRANS64.TRYWAIT P0, [R0+URZ+0x230], R5 ;  /* 0x00023005000075a7 */ /* 0x0022a400080011ff */
[----:B--2---:R-:W-:Y:S05]  /*b050*/  @!P0 NANOSLEEP.SYNCS 0x989680 ;  /* 0x009896800000895d */ /* 0x004fea0003900000 */
[----:B------:R-:W2:Y:S02]  /*b060*/  @!P0 SYNCS.PHASECHK.TRANS64 P0, [R0+URZ+0x230], R5 ;  /* 0x00023005000085a7 */ /* 0x000ea400080010ff */
[----:B--2---:R-:W-:Y:S05]  /*b070*/  @!P0 BRA `(.L_x_96) ;  /* 0xfffffffc00f08947 */ /* 0x004fea000383ffff */
[----:B------:R-:W-:Y:S05]  /*b080*/  BRA `(.L_x_227) ;  /* 0xffffff9800907947 */ /* 0x000fea000383ffff */
.L_x_98:
[----:B------:R-:W-:-:S07]  /*b090*/  MOV R0, UR19 ;  /* 0x0000001300007c02 */ /* 0x000fce0008000f00 */
.L_x_228:
[----:B-1----:R1:W2:Y:S02]  /*b0a0*/  SYNCS.PHASECHK.TRANS64.TRYWAIT P0, [R0+URZ+0x270], R5 ;  /* 0x00027005000075a7 */ /* 0x0022a400080011ff */
[----:B--2---:R-:W-:Y:S05]  /*b0b0*/  @!P0 NANOSLEEP.SYNCS 0x989680 ;  /* 0x009896800000895d */ /* 0x004fea0003900000 */
[----:B------:R-:W2:Y:S02]  /*b0c0*/  @!P0 SYNCS.PHASECHK.TRANS64 P0, [R0+URZ+0x270], R5 ;  /* 0x00027005000085a7 */ /* 0x000ea400080010ff */
[----:B--2---:R-:W-:Y:S05]  /*b0d0*/  @!P0 BRA `(.L_x_228) ;  /* 0xfffffffc00f08947 */ /* 0x004fea000383ffff */
[----:B------:R-:W-:Y:S05]  /*b0e0*/  BRA `(.L_x_229) ;  /* 0xffffff9800d87947 */ /* 0x000fea000383ffff */
.L_x_101:
[----:B------:R-:W-:Y:S07]  /*b0f0*/  MOV R0, UR6 ;  /* 0x0000000600007c02 */ /* 0x000fee0008000f00 */
.L_x_230:
[----:B-1----:R1:W2:Y:S02]  /*b100*/  SYNCS.PHASECHK.TRANS64.TRYWAIT P0, [R0+URZ], R5 ;  /* 0x00000005000075a7 */ /* 0x0022a400080011ff */
[----:B--2---:R-:W-:Y:S05]  /*b110*/  @!P0 NANOSLEEP.SYNCS 0x989680 ;  /* 0x009896800000895d */ /* 0x004fea0003900000 */
[----:B------:R-:W2:Y:S02]  /*b120*/  @!P0 SYNCS.PHASECHK.TRANS64 P0, [R0+URZ], R5 ;  /* 0x00000005000085a7 */ /* 0x000ea400080010ff */
[----:B--2---:R-:W-:Y:S05]  /*b130*/  @!P0 BRA `(.L_x_230) ;  /* 0xfffffffc00f08947 */ /* 0x004fea000383ffff */
[----:B------:R-:W-:Y:S05]  /*b140*/  BRA `(.L_x_100) ;  /* 0xffffff9800f07947 */ /* 0x000fea000383ffff */
.L_x_105:
[----:B-1----:R-:W-:-:S07]  /*b150*/  MOV R0, UR4 ;  /* 0x0000000400007c02 */ /* 0x002fce0008000f00 */
.L_x_231:
[----:B-1----:R1:W2:Y:S02]  /*b160*/  SYNCS.PHASECHK.TRANS64.TRYWAIT P0, [R0+URZ], R3 ;  /* 0x00000003000075a7 */ /* 0x0022a400080011ff */
[----:B--2---:R-:W-:Y:S05]  /*b170*/  @!P0 NANOSLEEP.SYNCS 0x989680 ;  /* 0x009896800000895d */ /* 0x004fea0003900000 */
[----:B------:R-:W2:Y:S02]  /*b180*/  @!P0 SYNCS.PHASECHK.TRANS64 P0, [R0+URZ], R3 ;  /* 0x00000003000085a7 */ /* 0x000ea400080010ff */
[----:B--2---:R-:W-:Y:S05]  /*b190*/  @!P0 BRA `(.L_x_231) ;  /* 0xfffffffc00f08947 */ /* 0x004fea000383ffff */
[----:B------:R-:W-:Y:S05]  /*b1a0*/  BRA `(.L_x_232) ;  /* 0xffffff9c00a87947 */ /* 0x000fea000383ffff */
.L_x_106:
[----:B------:R-:W-:-:S07]  /*b1b0*/  MOV R0, UR5 ;  /* 0x0000000500007c02 */ /* 0x000fce0008000f00 */
.L_x_233:
[----:B-1----:R1:W2:Y:S02]  /*b1c0*/  SYNCS.PHASECHK.TRANS64.TRYWAIT P0, [R0+URZ], R3 ;  /* 0x00000003000075a7 */ /* 0x0022a400080011ff */
[----:B--2---:R-:W-:Y:S05]  /*b1d0*/  @!P0 NANOSLEEP.SYNCS 0x989680 ;  /* 0x009896800000895d */ /* 0x004fea0003900000 */
[----:B------:R-:W2:Y:S02]  /*b1e0*/  @!P0 SYNCS.PHASECHK.TRANS64 P0, [R0+URZ], R3 ;  /* 0x00000003000085a7 */ /* 0x000ea400080010ff */
[----:B--2---:R-:W-:Y:S05]  /*b1f0*/  @!P0 BRA `(.L_x_233) ;  /* 0xfffffffc00f08947 */ /* 0x004fea000383ffff */
[----:B------:R-:W-:Y:S05]  /*b200*/  BRA `(.L_x_234) ;  /* 0xffffff9c00b47947 */ /* 0x000fea000383ffff */
.L_x_107:
[----:B------:R-:W-:-:S07]  /*b210*/  MOV R0, UR5 ;  /* 0x0000000500007c02 */ /* 0x000fce0008000f00 */
.L_x_235:
[----:B-1----:R1:W2:Y:S02]  /*b220*/  SYNCS.PHASECHK.TRANS64.TRYWAIT P0, [R0+URZ], R3 ;  /* 0x00000003000075a7 */ /* 0x0022a400080011ff */
[----:B--2---:R-:W-:Y:S05]  /*b230*/  @!P0 NANOSLEEP.SYNCS 0x989680 ;  /* 0x009896800000895d */ /* 0x004fea0003900000 */
[----:B------:R-:W2:Y:S02]  /*b240*/  @!P0 SYNCS.PHASECHK.TRANS64 P0, [R0+URZ], R3 ;  /* 0x00000003000085a7 */ /* 0x000ea400080010ff */
[----:B--2---:R-:W-:Y:S05]  /*b250*/  @!P0 BRA `(.L_x_235) ;  /* 0xfffffffc00f08947 */ /* 0x004fea000383ffff */
[----:B------:R-:W-:Y:S05]  /*b260*/  BRA `(.L_x_236) ;  /* 0xffffff9c00c07947 */ /* 0x000fea000383ffff */
.L_x_110:
[----:B------:R-:W-:-:S07]  /*b270*/  MOV R0, UR13 ;  /* 0x0000000d00007c02 */ /* 0x000fce0008000f00 */
.L_x_237:
[----:B-1----:R1:W2:Y:S02]  /*b280*/  SYNCS.PHASECHK.TRANS64.TRYWAIT P1, [R0+URZ+0x2b0], R3 ;  /* 0x0002b003000075a7 */ /* 0x0022a400080211ff */
[----:B--2---:R-:W-:Y:S05]  /*b290*/  @!P1 NANOSLEEP.SYNCS 0x989680 ;  /* 0x009896800000995d */ /* 0x004fea0003900000 */
[----:B------:R-:W2:Y:S02]  /*b2a0*/  @!P1 SYNCS.PHASECHK.TRANS64 P1, [R0+URZ+0x2b0], R3 ;  /* 0x0002b003000095a7 */ /* 0x000ea400080210ff */
[----:B--2---:R-:W-:Y:S05]  /*b2b0*/  @!P1 BRA `(.L_x_237) ;  /* 0xfffffffc00f09947 */ /* 0x004fea000383ffff */
[----:B------:R-:W-:Y:S05]  /*b2c0*/  BRA `(.L_x_238) ;  /* 0xffffffa0000c7947 */ /* 0x000fea000383ffff */
.L_x_115:
[----:B--2---:R2:W3:Y:S02]  /*b2d0*/  SYNCS.PHASECHK.TRANS64.TRYWAIT P0, [R12+URZ+0x230], R9 ;  /* 0x000230090c0075a7 */ /* 0x0044e400080011ff */
[----:B---3--:R-:W-:Y:S05]  /*b2e0*/  @!P0 NANOSLEEP.SYNCS 0x989680 ;  /* 0x009896800000895d */ /* 0x008fea0003900000 */
[----:B------:R-:W3:Y:S02]  /*b2f0*/  @!P0 SYNCS.PHASECHK.TRANS64 P0, [R12+URZ+0x230], R9 ;  /* 0x000230090c0085a7 */ /* 0x000ee400080010ff */
[----:B---3--:R-:W-:Y:S05]  /*b300*/  @!P0 BRA `(.L_x_115) ;  /* 0xfffffffc00f08947 */ /* 0x008fea000383ffff */
[----:B------:R-:W-:Y:S05]  /*b310*/  BRA `(.L_x_239) ;  /* 0xffffffa400307947 */ /* 0x000fea000383ffff */
.L_x_118:
[----:B------:R-:W-:Y:S07]  /*b320*/  MOV R0, UR21 ;  /* 0x0000001500007c02 */ /* 0x000fee0008000f00 */
.L_x_240:
[----:B--2---:R2:W3:Y:S02]  /*b330*/  SYNCS.PHASECHK.TRANS64.TRYWAIT P2, [R0+URZ+0x228], R11 ;  /* 0x0002280b000075a7 */ /* 0x0044e400080411ff */
[----:B---3--:R-:W-:Y:S05]  /*b340*/  @!P2 NANOSLEEP.SYNCS 0x989680 ;  /* 0x009896800000a95d */ /* 0x008fea0003900000 */
[----:B------:R-:W3:Y:S02]  /*b350*/  @!P2 SYNCS.PHASECHK.TRANS64 P2, [R0+URZ+0x228], R11 ;  /* 0x0002280b0000a5a7 */ /* 0x000ee400080410ff */
[----:B---3--:R-:W-:Y:S05]  /*b360*/  @!P2 BRA `(.L_x_240) ;  /* 0xfffffffc00f0a947 */ /* 0x008fea000383ffff */
[----:B------:R-:W-:Y:S05]  /*b370*/  BRA `(.L_x_117) ;  /* 0xffffffa800987947 */ /* 0x000fea000383ffff */
.L_x_121:
[----:B--2---:R-:W-:Y:S07]  /*b380*/  MOV R0, UR21 ;  /* 0x0000001500007c02 */ /* 0x004fee0008000f00 */
.L_x_241:
[----:B--2---:R2:W3:Y:S02]  /*b390*/  SYNCS.PHASECHK.TRANS64.TRYWAIT P0, [R0+URZ+0x210], R9 ;  /* 0x00021009000075a7 */ /* 0x0044e400080011ff */
[----:B---3--:R-:W-:Y:S05]  /*b3a0*/  @!P0 NANOSLEEP.SYNCS 0x989680 ;  /* 0x009896800000895d */ /* 0x008fea0003900000 */
[----:B------:R-:W3:Y:S02]  /*b3b0*/  @!P0 SYNCS.PHASECHK.TRANS64 P0, [R0+URZ+0x210], R9 ;  /* 0x00021009000085a7 */ /* 0x000ee400080010ff */
[----:B---3--:R-:W-:Y:S05]  /*b3c0*/  @!P0 BRA `(.L_x_241) ;  /* 0xfffffffc00f08947 */ /* 0x008fea000383ffff */
[----:B------:R-:W-:Y:S05]  /*b3d0*/  BRA `(.L_x_242) ;  /* 0xffffffa800f47947 */ /* 0x000fea000383ffff */
.L_x_122:
[----:B------:R-:W-:Y:S07]  /*b3e0*/  MOV R0, UR21 ;  /* 0x0000001500007c02 */ /* 0x000fee0008000f00 */
.L_x_243:
[----:B--2---:R2:W3:Y:S02]  /*b3f0*/  SYNCS.PHASECHK.TRANS64.TRYWAIT P0, [R0+URZ+0x218], R9 ;  /* 0x00021809000075a7 */ /* 0x0044e400080011ff */
[----:B---3--:R-:W-:Y:S05]  /*b400*/  @!P0 NANOSLEEP.SYNCS 0x989680 ;  /* 0x009896800000895d */ /* 0x008fea0003900000 */
[----:B------:R-:W3:Y:S02]  /*b410*/  @!P0 SYNCS.PHASECHK.TRANS64 P0, [R0+URZ+0x218], R9 ;  /* 0x00021809000085a7 */ /* 0x000ee400080010ff */
[----:B---3--:R-:W-:Y:S05]  /*b420*/  @!P0 BRA `(.L_x_243) ;  /* 0xfffffffc00f08947 */ /* 0x008fea000383ffff */
[----:B------:R-:W-:Y:S05]  /*b430*/  BRA `(.L_x_244) ;  /* 0xffffffac002c7947 */ /* 0x000fea000383ffff */
.L_x_124:
[----:B------:R-:W-:-:S07]  /*b440*/  MOV R0, UR21 ;  /* 0x0000001500007c02 */ /* 0x000fce0008000f00 */
.L_x_245:
[----:B---3--:R3:W4:Y:S02]  /*b450*/  SYNCS.PHASECHK.TRANS64.TRYWAIT P0, [R0+URZ+0x210], R3 ;  /* 0x00021003000075a7 */ /* 0x00872400080011ff */
[----:B----4-:R-:W-:Y:S05]  /*b460*/  @!P0 NANOSLEEP.SYNCS 0x989680 ;  /* 0x009896800000895d */ /* 0x010fea0003900000 */
[----:B------:R-:W4:Y:S02]  /*b470*/  @!P0 SYNCS.PHASECHK.TRANS64 P0, [R0+URZ+0x210], R3 ;  /* 0x00021003000085a7 */ /* 0x000f2400080010ff */
[----:B----4-:R-:W-:Y:S05]  /*b480*/  @!P0 BRA `(.L_x_245) ;  /* 0xfffffffc00f08947 */ /* 0x010fea000383ffff */
[----:B------:R-:W-:Y:S05]  /*b490*/  BRA `(.L_x_246) ;  /* 0xffffffac009c7947 */ /* 0x000fea000383ffff */
.L_x_126:
[----:B-1----:R1:W2:Y:S02]  /*b4a0*/  SYNCS.PHASECHK.TRANS64.TRYWAIT P0, [R3+URZ+0x230], R0 ;  /* 0x00023000030075a7 */ /* 0x0022a400080011ff */
[----:B--2---:R-:W-:Y:S05]  /*b4b0*/  @!P0 NANOSLEEP.SYNCS 0x989680 ;  /* 0x009896800000895d */ /* 0x004fea0003900000 */
[----:B------:R-:W2:Y:S02]  /*b4c0*/  @!P0 SYNCS.PHASECHK.TRANS64 P0, [R3+URZ+0x230], R0 ;  /* 0x00023000030085a7 */ /* 0x000ea400080010ff */
[----:B--2---:R-:W-:Y:S05]  /*b4d0*/  @!P0 BRA `(.L_x_126) ;  /* 0xfffffffc00f08947 */ /* 0x004fea000383ffff */
[----:B------:R-:W-:Y:S05]  /*b4e0*/  BRA `(.L_x_247) ;  /* 0xffffffb0005c7947 */ /* 0x000fea000383ffff */
.L_x_137:
[----:B--2---:R2:W1:Y:S02]  /*b4f0*/  SYNCS.PHASECHK.TRANS64.TRYWAIT P1, [R3+URZ+0x200], R2 ;  /* 0x00020002030075a7 */ /* 0x00446400080211ff */
[----:B-1----:R-:W-:Y:S05]  /*b500*/  @!P1 NANOSLEEP.SYNCS 0x989680 ;  /* 0x009896800000995d */ /* 0x002fea0003900000 */
[----:B------:R-:W1:Y:S02]  /*b510*/  @!P1 SYNCS.PHASECHK.TRANS64 P1, [R3+URZ+0x200], R2 ;  /* 0x00020002030095a7 */ /* 0x000e6400080210ff */
[----:B-1----:R-:W-:Y:S05]  /*b520*/  @!P1 BRA `(.L_x_137) ;  /* 0xfffffffc00f09947 */ /* 0x002fea000383ffff */
[----:B------:R-:W-:Y:S05]  /*b530*/  BRA `(.L_x_136) ;  /* 0xffffffbc00dc7947 */ /* 0x000fea000383ffff */
.L_x_139:
[----:B--2---:R2:W4:Y:S02]  /*b540*/  SYNCS.PHASECHK.TRANS64.TRYWAIT P0, [R161+URZ+0x250], R4 ;  /* 0x00025004a10075a7 */ /* 0x00452400080011ff */
[----:B----4-:R-:W-:Y:S05]  /*b550*/  @!P0 NANOSLEEP.SYNCS 0x989680 ;  /* 0x009896800000895d */ /* 0x010fea0003900000 */
[----:B------:R-:W4:Y:S02]  /*b560*/  @!P0 SYNCS.PHASECHK.TRANS64 P0, [R161+URZ+0x250], R4 ;  /* 0x00025004a10085a7 */ /* 0x000f2400080010ff */
[----:B----4-:R-:W-:Y:S05]  /*b570*/  @!P0 BRA `(.L_x_139) ;  /* 0xfffffffc00f08947 */ /* 0x010fea000383ffff */
[----:B------:R-:W-:Y:S05]  /*b580*/  BRA `(.L_x_138) ;  /* 0xffffffc000347947 */ /* 0x000fea000383ffff */
.L_x_148:
[----:B---3--:R3:W4:Y:S02]  /*b590*/  SYNCS.PHASECHK.TRANS64.TRYWAIT P0, [R197+URZ+0x200], R2 ;  /* 0x00020002c50075a7 */ /* 0x00872400080011ff */
[----:B----4-:R-:W-:Y:S05]  /*b5a0*/  @!P0 NANOSLEEP.SYNCS 0x989680 ;  /* 0x009896800000895d */ /* 0x010fea0003900000 */
[----:B------:R-:W4:Y:S02]  /*b5b0*/  @!P0 SYNCS.PHASECHK.TRANS64 P0, [R197+URZ+0x200], R2 ;  /* 0x00020002c50085a7 */ /* 0x000f2400080010ff */
[----:B----4-:R-:W-:Y:S05]  /*b5c0*/  @!P0 BRA `(.L_x_148) ;  /* 0xfffffffc00f08947 */ /* 0x010fea000383ffff */
[----:B------:R-:W-:Y:S05]  /*b5d0*/  BRA `(.L_x_147) ;  /* 0xffffffd400447947 */ /* 0x000fea000383ffff */
        .weak           $__internal_0_$__cuda_sm10x_tcgen05_guardrail_trap_col_being_dealloced_not_returned_by_alloc
        .type           $__internal_0_$__cuda_sm10x_tcgen05_guardrail_trap_col_being_dealloced_not_returned_by_alloc,@function
        .size           $__internal_0_$__cuda_sm10x_tcgen05_guardrail_trap_col_being_dealloced_not_returned_by_alloc,($__internal_1_$__cuda_sm10x_tcgen05_guardrail_trap_phase_invalid_during_alloc - $__internal_0_$__cuda_sm10x_tcgen05_guardrail_trap_col_being_dealloced_not_returned_by_alloc)
$__internal_0_$__cuda_sm10x_tcgen05_guardrail_trap_col_being_dealloced_not_returned_by_alloc:
[----:B------:R-:W-:Y:S05]  /*b5e0*/  BPT.TRAP 0x1 ;  /* 0x000000040000795c */ /* 0x000fea0000300000 */
[----:B------:R-:W-:-:S04]  /*b5f0*/  HFMA2 R3, -RZ, RZ, 0, 0 ;  /* 0x00000000ff037431 */ /* 0x000fc800000001ff */
[----:B------:R-:W-:Y:S05]  /*b600*/  RET.REL.NODEC R2 `(_ZN7cutlass13device_kernelINS_4gemm6kernel13GemmUniversalIN4cute5tupleIJiiiiEEENS1_10collective13CollectiveMmaINS1_35MainloopSm100TmaUmmaWarpSpecializedILi32ELi2ELi4ENS5_IJNS4_1CILi2EEESB_NSA_ILi1EEEEEEEENS5_IJNSA_ILi256EEENSA_ILi128EEENSA_ILi32EEEEEENS_12float_e5m2_tENS5_IJlSC_lEEESJ_SK_NS4_8TiledMMAINS4_8MMA_AtomIJNS4_10MMA_TraitsINS4_25SM100_MMA_F8F6F4_2x1SM_SSEJSJ_SJ_fSF_SG_NS4_17integral_constantINS4_4UMMA5MajorELSR_0EEESS_NSP_INSQ_7ScaleInELST_0EEESU_EEEEEENS4_6LayoutINS5_IJSC_SC_SC_EEENS5_IJNSA_ILi0EEESZ_SZ_EEEEENS5_IJNS4_10UnderscoreES12_S12_EEEEENS4_28SM100_TMA_2SM_LOAD_MULTICASTENS4_14ComposedLayoutINS4_7SwizzleILi1ELi4ELi3EEENS4_18smem_ptr_flag_bitsILi8EEENSX_INS5_IJNSA_ILi8EEESH_EEENS5_IJSH_SC_EEEEEEEvNS4_8identityENS4_18SM100_TMA_2SM_LOADES1F_vS1G_EENS_8epilogue10collective18CollectiveEpilogueINS1J_23Sm100TmaWarpSpecializedILi2ELi2ELi64ELb0ELb0EEEJNS5_IJSG_SG_SH_EEENS5_IJNSX_ISG_SC_EENSX_INSA_ILi64EEESC_EEEEESJ_SK_SJ_SK_NS1J_6fusion15FusionCallbacksIS1N_NS1T_17LinearCombinationISJ_fSJ_fLNS_15FloatRoundStyleE2EEES1O_S1S_JEEENS4_5SM1004TMEM4LOAD26SM100_TMEM_LOAD_32dp32b64xENS4_13SM90_TMA_LOADENS16_INS17_ILi2ELi4ELi3EEES1A_NSX_INS5_IJS1B_S1Q_EEENS5_IJS1Q_SC_EEEEEEENS4_39AutoVectorizingCopyWithAssumedAlignmentILi128EEENS4_14SM90_TMA_STOREES28_S2A_S2A_EEEvvEEEEvNT_6ParamsE) ;  /* 0xffffff48027c7950 */ /* 0x000fea0003c3ffff */
        .weak           $__internal_1_$__cuda_sm10x_tcgen05_guardrail_trap_phase_invalid_during_alloc
        .type           $__internal_1_$__cuda_sm10x_tcgen05_guardrail_trap_phase_invalid_during_alloc,@function
        .size           $__internal_1_$__cuda_sm10x_tcgen05_guardrail_trap_phase_invalid_during_alloc,($__internal_2_$__cuda_sm10x_tcgen05_guardrail_trap_unallocated_columns_being_dealloced - $__internal_1_$__cuda_sm10x_tcgen05_guardrail_trap_phase_invalid_during_alloc)
$__internal_1_$__cuda_sm10x_tcgen05_guardrail_trap_phase_invalid_during_alloc:
[----:B------:R-:W-:Y:S05]  /*b610*/  BPT.TRAP 0x1 ;  /* 0x000000040000795c */ /* 0x000fea0000300000 */
[----:B------:R-:W-:-:S04]  /*b620*/  MOV R5, 0x0 ;  /* 0x0000000000057802 */ /* 0x000fc80000000f00 */
[----:B------:R-:W-:Y:S05]  /*b630*/  RET.REL.NODEC R4 `(_ZN7cutlass13device_kernelINS_4gemm6kernel13GemmUniversalIN4cute5tupleIJiiiiEEENS1_10collective13CollectiveMmaINS1_35MainloopSm100TmaUmmaWarpSpecializedILi32ELi2ELi4ENS5_IJNS4_1CILi2EEESB_NSA_ILi1EEEEEEEENS5_IJNSA_ILi256EEENSA_ILi128EEENSA_ILi32EEEEEENS_12float_e5m2_tENS5_IJlSC_lEEESJ_SK_NS4_8TiledMMAINS4_8MMA_AtomIJNS4_10MMA_TraitsINS4_25SM100_MMA_F8F6F4_2x1SM_SSEJSJ_SJ_fSF_SG_NS4_17integral_constantINS4_4UMMA5MajorELSR_0EEESS_NSP_INSQ_7ScaleInELST_0EEESU_EEEEEENS4_6LayoutINS5_IJSC_SC_SC_EEENS5_IJNSA_ILi0EEESZ_SZ_EEEEENS5_IJNS4_10UnderscoreES12_S12_EEEEENS4_28SM100_TMA_2SM_LOAD_MULTICASTENS4_14ComposedLayoutINS4_7SwizzleILi1ELi4ELi3EEENS4_18smem_ptr_flag_bitsILi8EEENSX_INS5_IJNSA_ILi8EEESH_EEENS5_IJSH_SC_EEEEEEEvNS4_8identityENS4_18SM100_TMA_2SM_LOADES1F_vS1G_EENS_8epilogue10collective18CollectiveEpilogueINS1J_23Sm100TmaWarpSpecializedILi2ELi2ELi64ELb0ELb0EEEJNS5_IJSG_SG_SH_EEENS5_IJNSX_ISG_SC_EENSX_INSA_ILi64EEESC_EEEEESJ_SK_SJ_SK_NS1J_6fusion15FusionCallbacksIS1N_NS1T_17LinearCombinationISJ_fSJ_fLNS_15FloatRoundStyleE2EEES1O_S1S_JEEENS4_5SM1004TMEM4LOAD26SM100_TMEM_LOAD_32dp32b64xENS4_13SM90_TMA_LOADENS16_INS17_ILi2ELi4ELi3EEES1A_NSX_INS5_IJS1B_S1Q_EEENS5_IJS1Q_SC_EEEEEEENS4_39AutoVectorizingCopyWithAssumedAlignmentILi128EEENS4_14SM90_TMA_STOREES28_S2A_S2A_EEEvvEEEEvNT_6ParamsE) ;  /* 0xffffff4804707950 */ /* 0x000fea0003c3ffff */
        .weak           $__internal_2_$__cuda_sm10x_tcgen05_guardrail_trap_unallocated_columns_being_dealloced
        .type           $__internal_2_$__cuda_sm10x_tcgen05_guardrail_trap_unallocated_columns_being_dealloced,@function
        .size           $__internal_2_$__cuda_sm10x_tcgen05_guardrail_trap_unallocated_columns_being_dealloced,(.L_x_249 - $__internal_2_$__cuda_sm10x_tcgen05_guardrail_trap_unallocated_columns_being_dealloced)
$__internal_2_$__cuda_sm10x_tcgen05_guardrail_trap_unallocated_columns_being_dealloced:
[----:B------:R-:W-:Y:S05]  /*b640*/  BPT.TRAP 0x1 ;  /* 0x000000040000795c */ /* 0x000fea0000300000 */
[----:B------:R-:W-:-:S04]  /*b650*/  HFMA2 R3, -RZ, RZ, 0, 0 ;  /* 0x00000000ff037431 */ /* 0x000fc800000001ff */
[----:B------:R-:W-:Y:S05]  /*b660*/  RET.REL.NODEC R2 `(_ZN7cutlass13device_kernelINS_4gemm6kernel13GemmUniversalIN4cute5tupleIJiiiiEEENS1_10collective13CollectiveMmaINS1_35MainloopSm100TmaUmmaWarpSpecializedILi32ELi2ELi4ENS5_IJNS4_1CILi2EEESB_NSA_ILi1EEEEEEEENS5_IJNSA_ILi256EEENSA_ILi128EEENSA_ILi32EEEEEENS_12float_e5m2_tENS5_IJlSC_lEEESJ_SK_NS4_8TiledMMAINS4_8MMA_AtomIJNS4_10MMA_TraitsINS4_25SM100_MMA_F8F6F4_2x1SM_SSEJSJ_SJ_fSF_SG_NS4_17integral_constantINS4_4UMMA5MajorELSR_0EEESS_NSP_INSQ_7ScaleInELST_0EEESU_EEEEEENS4_6LayoutINS5_IJSC_SC_SC_EEENS5_IJNSA_ILi0EEESZ_SZ_EEEEENS5_IJNS4_10UnderscoreES12_S12_EEEEENS4_28SM100_TMA_2SM_LOAD_MULTICASTENS4_14ComposedLayoutINS4_7SwizzleILi1ELi4ELi3EEENS4_18smem_ptr_flag_bitsILi8EEENSX_INS5_IJNSA_ILi8EEESH_EEENS5_IJSH_SC_EEEEEEEvNS4_8identityENS4_18SM100_TMA_2SM_LOADES1F_vS1G_EENS_8epilogue10collective18CollectiveEpilogueINS1J_23Sm100TmaWarpSpecializedILi2ELi2ELi64ELb0ELb0EEEJNS5_IJSG_SG_SH_EEENS5_IJNSX_ISG_SC_EENSX_INSA_ILi64EEESC_EEEEESJ_SK_SJ_SK_NS1J_6fusion15FusionCallbacksIS1N_NS1T_17LinearCombinationISJ_fSJ_fLNS_15FloatRoundStyleE2EEES1O_S1S_JEEENS4_5SM1004TMEM4LOAD26SM100_TMEM_LOAD_32dp32b64xENS4_13SM90_TMA_LOADENS16_INS17_ILi2ELi4ELi3EEES1A_NSX_INS5_IJS1B_S1Q_EEENS5_IJS1Q_SC_EEEEEEENS4_39AutoVectorizingCopyWithAssumedAlignmentILi128EEENS4_14SM90_TMA_STOREES28_S2A_S2A_EEEvvEEEEvNT_6ParamsE) ;  /* 0xffffff4802647950 */ /* 0x000fea0003c3ffff */
.L_x_248:
[----:B------:R-:W-:-:S00]  /*b670*/  BRA `(.L_x_248) ;  /* 0xfffffffc00fc7947 */ /* 0x000fc0000383ffff */
[----:B------:R-:W-:-:S00]  /*b680*/  NOP ;  /* 0x0000000000007918 */ /* 0x000fc00000000000 */
[----:B------:R-:W-:-:S00]  /*b690*/  NOP ;  /* 0x0000000000007918 */ /* 0x000fc00000000000 */
[----:B------:R-:W-:-:S00]  /*b6a0*/  NOP ;  /* 0x0000000000007918 */ /* 0x000fc00000000000 */
[----:B------:R-:W-:-:S00]  /*b6b0*/  NOP ;  /* 0x0000000000007918 */ /* 0x000fc00000000000 */
[----:B------:R-:W-:-:S00]  /*b6c0*/  NOP ;  /* 0x0000000000007918 */ /* 0x000fc00000000000 */
[----:B------:R-:W-:-:S00]  /*b6d0*/  NOP ;  /* 0x0000000000007918 */ /* 0x000fc00000000000 */
[----:B------:R-:W-:-:S00]  /*b6e0*/  NOP ;  /* 0x0000000000007918 */ /* 0x000fc00000000000 */
[----:B------:R-:W-:-:S00]  /*b6f0*/  NOP ;  /* 0x0000000000007918 */ /* 0x000fc00000000000 */
.L_x_249:


//--------------------- .nv.global.init           --------------------------
	.section	.nv.global.init,"aw",@progbits
.nv.global.init:
	.type		$str$27,@object
	.size		$str$27,($str$28 - $str$27)
$str$27:
        /*0000*/ 	.byte	0x28, 0x61, 0x64, 0x64, 0x72, 0x65, 0x73, 0x73, 0x20, 0x26, 0x20, 0x6d, 0x61, 0x73, 0x6b, 0x29
        /*0010*/ 	.byte	0x20, 0x3d, 0x3d, 0x20, 0x30, 0x00
	.type		$str$28,@object
	.size		$str$28,($str$26 - $str$28)
$str$28:
        /*0016*/ 	.byte	0x2f, 0x74, 0x6d, 0x70, 0x2f, 0x63, 0x75, 0x74, 0x6c, 0x61, 0x73, 0x73, 0x5f, 0x73, 0x77, 0x65
        /*0026*/ 	.byte	0x65, 0x70, 0x5f, 0x73, 0x72, 0x63, 0x2f, 0x69, 0x6e, 0x63, 0x6c, 0x75, 0x64, 0x65, 0x2f, 0x63
        /*0036*/ 	.byte	0x75, 0x74, 0x65, 0x2f, 0x70, 0x6f, 0x69, 0x6e, 0x74, 0x65, 0x72, 0x5f, 0x66, 0x6c, 0x61, 0x67
        /*0046*/ 	.byte	0x67, 0x65, 0x64, 0x2e, 0x68, 0x70, 0x70, 0x00
	.type		$str$26,@object
	.size		$str$26,($str$25 - $str$26)
$str$26:
        /*004e*/ 	.byte	0x2f, 0x74, 0x6d, 0x70, 0x2f, 0x63, 0x75, 0x74, 0x6c, 0x61, 0x73, 0x73, 0x5f, 0x73, 0x77, 0x65
        /*005e*/ 	.byte	0x65, 0x70, 0x5f, 0x73, 0x72, 0x63, 0x2f, 0x69, 0x6e, 0x63, 0x6c, 0x75, 0x64, 0x65, 0x2f, 0x63
        /*006e*/ 	.byte	0x75, 0x74, 0x65, 0x2f, 0x61, 0x74, 0x6f, 0x6d, 0x2f, 0x63, 0x6f, 0x70, 0x79, 0x5f, 0x74, 0x72
        /*007e*/ 	.byte	0x61, 0x69, 0x74, 0x73, 0x5f, 0x73, 0x6d, 0x31, 0x30, 0x30, 0x2e, 0x68, 0x70, 0x70, 0x00
	.type		$str$25,@object
	.size		$str$25,(__unnamed_1 - $str$25)
$str$25:
        /*008d*/ 	.byte	0x28, 0x28, 0x75, 0x69, 0x6e, 0x74, 0x33, 0x32, 0x5f, 0x74, 0x28, 0x74, 0x68, 0x72, 0x65, 0x61
        /*009d*/ 	.byte	0x64, 0x49, 0x64, 0x78, 0x2e, 0x78, 0x29, 0x20, 0x2f, 0x20, 0x33, 0x32, 0x29, 0x20, 0x25, 0x20
        /*00ad*/ 	.byte	0x34, 0x29, 0x20, 0x3d, 0x3d, 0x20, 0x28, 0x28, 0x28, 0x74, 0x6d, 0x65, 0x6d, 0x5f, 0x61, 0x64
        /*00bd*/ 	.byte	0x64, 0x72, 0x20, 0x3e, 0x3e, 0x20, 0x31, 0x36, 0x29, 0x20, 0x2f, 0x20, 0x33, 0x32, 0x29, 0x20
        /*00cd*/ 	.byte	0x25, 0x20, 0x34, 0x29, 0x00
	.type		__unnamed_1,@object
	.size		__unnamed_1,(__unnamed_2 - __unnamed_1)
__unnamed_1:
        /*00d2*/ 	.byte	0x61, 0x75, 0x74, 0x6f, 0x20, 0x63, 0x75, 0x74, 0x65, 0x3a, 0x3a, 0x61, 0x73, 0x5f, 0x70, 0x6f
        /* <DEDUP_REMOVED lines=24> */
        /*0262*/ 	.byte	0x43, 0x3c, 0x38, 0x31, 0x39, 0x32, 0x3e, 0x3e, 0x3e, 0x3e, 0x5d, 0x00
	.type		__unnamed_2,@object
	.size		__unnamed_2,(.L_2 - __unnamed_2)
__unnamed_2:
        /* <DEDUP_REMOVED lines=42> */
        /*050e*/ 	.byte	0x3e, 0x3e, 0x3e, 0x3e, 0x5d, 0x00
.L_2:


//--------------------- .nv.shared._ZN7cutlass13device_kernelINS_4gemm6kernel13GemmUniversalIN4cute5tupleIJiiiiEEENS1_10collective13CollectiveMmaINS1_35MainloopSm100TmaUmmaWarpSpecializedILi32ELi2ELi4ENS5_IJNS4_1CILi2EEESB_NSA_ILi1EEEEEEEENS5_IJNSA_ILi256EEENSA_ILi128EEENSA_ILi32EEEEEENS_12float_e5m2_tENS5_IJlSC_lEEESJ_SK_NS4_8TiledMMAINS4_8MMA_AtomIJNS4_10MMA_TraitsINS4_25SM100_MMA_F8F6F4_2x1SM_SSEJSJ_SJ_fSF_SG_NS4_17integral_constantINS4_4UMMA5MajorELSR_0EEESS_NSP_INSQ_7ScaleInELST_0EEESU_EEEEEENS4_6LayoutINS5_IJSC_SC_SC_EEENS5_IJNSA_ILi0EEESZ_SZ_EEEEENS5_IJNS4_10UnderscoreES12_S12_EEEEENS4_28SM100_TMA_2SM_LOAD_MULTICASTENS4_14ComposedLayoutINS4_7SwizzleILi1ELi4ELi3EEENS4_18smem_ptr_flag_bitsILi8EEENSX_INS5_IJNSA_ILi8EEESH_EEENS5_IJSH_SC_EEEEEEEvNS4_8identityENS4_18SM100_TMA_2SM_LOADES1F_vS1G_EENS_8epilogue10collective18CollectiveEpilogueINS1J_23Sm100TmaWarpSpecializedILi2ELi2ELi64ELb0ELb0EEEJNS5_IJSG_SG_SH_EEENS5_IJNSX_ISG_SC_EENSX_INSA_ILi64EEESC_EEEEESJ_SK_SJ_SK_NS1J_6fusion15FusionCallbacksIS1N_NS1T_17LinearCombinationISJ_fSJ_fLNS_15FloatRoundStyleE2EEES1O_S1S_JEEENS4_5SM1004TMEM4LOAD26SM100_TMEM_LOAD_32dp32b64xENS4_13SM90_TMA_LOADENS16_INS17_ILi2ELi4ELi3EEES1A_NSX_INS5_IJS1B_S1Q_EEENS5_IJS1Q_SC_EEEEEEENS4_39AutoVectorizingCopyWithAssumedAlignmentILi128EEENS4_14SM90_TMA_STOREES28_S2A_S2A_EEEvvEEEEvNT_6ParamsE --------------------------
	.section	.nv.shared._ZN7cutlass13device_kernelINS_4gemm6kernel13GemmUniversalIN4cute5tupleIJiiiiEEENS1_10collective13CollectiveMmaINS1_35MainloopSm100TmaUmmaWarpSpecializedILi32ELi2ELi4ENS5_IJNS4_1CILi2EEESB_NSA_ILi1EEEEEEEENS5_IJNSA_ILi256EEENSA_ILi128EEENSA_ILi32EEEEEENS_12float_e5m2_tENS5_IJlSC_lEEESJ_SK_NS4_8TiledMMAINS4_8MMA_AtomIJNS4_10MMA_TraitsINS4_25SM100_MMA_F8F6F4_2x1SM_SSEJSJ_SJ_fSF_SG_NS4_17integral_constantINS4_4UMMA5MajorELSR_0EEESS_NSP_INSQ_7ScaleInELST_0EEESU_EEEEEENS4_6LayoutINS5_IJSC_SC_SC_EEENS5_IJNSA_ILi0EEESZ_SZ_EEEEENS5_IJNS4_10UnderscoreES12_S12_EEEEENS4_28SM100_TMA_2SM_LOAD_MULTICASTENS4_14ComposedLayoutINS4_7SwizzleILi1ELi4ELi3EEENS4_18smem_ptr_flag_bitsILi8EEENSX_INS5_IJNSA_ILi8EEESH_EEENS5_IJSH_SC_EEEEEEEvNS4_8identityENS4_18SM100_TMA_2SM_LOADES1F_vS1G_EENS_8epilogue10collective18CollectiveEpilogueINS1J_23Sm100TmaWarpSpecializedILi2ELi2ELi64ELb0ELb0EEEJNS5_IJSG_SG_SH_EEENS5_IJNSX_ISG_SC_EENSX_INSA_ILi64EEESC_EEEEESJ_SK_SJ_SK_NS1J_6fusion15FusionCallbacksIS1N_NS1T_17LinearCombinationISJ_fSJ_fLNS_15FloatRoundStyleE2EEES1O_S1S_JEEENS4_5SM1004TMEM4LOAD26SM100_TMEM_LOAD_32dp32b64xENS4_13SM90_TMA_LOADENS16_INS17_ILi2ELi4ELi3EEES1A_NSX_INS5_IJS1B_S1Q_EEENS5_IJS1Q_SC_EEEEEEENS4_39AutoVectorizingCopyWithAssumedAlignmentILi128EEENS4_14SM90_TMA_STOREES28_S2A_S2A_EEEvvEEEEvNT_6ParamsE,"aw",@nobits
	.sectionflags	@""
	.align	16
	.zero		1024


//--------------------- .nv.shared.reserved.0     --------------------------
	.section	.nv.shared.reserved.0,"aw",@nobits
	.weak		__nv_reservedSMEM_offset_0_alias
	.size		__nv_reservedSMEM_offset_0_alias, 0, 64
	.other		__nv_reservedSMEM_offset_0_alias,@"STO_CUDA_RESERVED_SHARED STV_DEFAULT"
__nv_reservedSMEM_offset_0_alias:
	.zero		0
.nv.shared.reserved.0:
	.zero		64
	.weak		__nv_reservedSMEM_tcgen05_partition
	.type		__nv_reservedSMEM_tcgen05_partition,@object
	.size		__nv_reservedSMEM_tcgen05_partition,(.L_0 - __nv_reservedSMEM_tcgen05_partition)
__nv_reservedSMEM_tcgen05_partition:
	.zero		32
.L_0:


//--------------------- .nv.global                --------------------------
	.section	.nv.global,"aw",@nobits
.nv.global:
	.type		_ZN39_INTERNAL_6307d29d_4_k_cu_5efc3013_84224cute1_E,@object
	.size		_ZN39_INTERNAL_6307d29d_4_k_cu_5efc3013_84224cute1_E,(_ZN39_INTERNAL_6307d29d_4_k_cu_5efc3013_84224cuda3std3__45__cpo6cbeginE - _ZN39_INTERNAL_6307d29d_4_k_cu_5efc3013_84224cute1_E)
_ZN39_INTERNAL_6307d29d_4_k_cu_5efc3013_84224cute1_E:
	.zero		1
	.type		_ZN39_INTERNAL_6307d29d_4_k_cu_5efc3013_84224cuda3std3__45__cpo6cbeginE,@object
	.size		_ZN39_INTERNAL_6307d29d_4_k_cu_5efc3013_84224cuda3std3__45__cpo6cbeginE,(_ZN39_INTERNAL_6307d29d_4_k_cu_5efc3013_84224cuda3std3__48in_placeE - _ZN39_INTERNAL_6307d29d_4_k_cu_5efc3013_84224cuda3std3__45__cpo6cbeginE)
_ZN39_INTERNAL_6307d29d_4_k_cu_5efc3013_84224cuda3std3__45__cpo6cbeginE:
	.zero		1
	.type		_ZN39_INTERNAL_6307d29d_4_k_cu_5efc3013_84224cuda3std3__48in_placeE,@object
	.size		_ZN39_INTERNAL_6307d29d_4_k_cu_5efc3013_84224cuda3std3__48in_placeE,(_ZN39_INTERNAL_6307d29d_4_k_cu_5efc3013_84224cuda3std6ranges3__45__cpo9iter_moveE - _ZN39_INTERNAL_6307d29d_4_k_cu_5efc3013_84224cuda3std3__48in_placeE)
_ZN39_INTERNAL_6307d29d_4_k_cu_5efc3013_84224cuda3std3__48in_placeE:
	.zero		1
	.type		_ZN39_INTERNAL_6307d29d_4_k_cu_5efc3013_84224cuda3std6ranges3__45__cpo9iter_moveE,@object
	.size		_ZN39_INTERNAL_6307d29d_4_k_cu_5efc3013_84224cuda3std6ranges3__45__cpo9iter_moveE,(_ZN39_INTERNAL_6307d29d_4_k_cu_5efc3013_84224cuda3std3__45__cpo5beginE - _ZN39_INTERNAL_6307d29d_4_k_cu_5efc3013_84224cuda3std6ranges3__45__cpo9iter_moveE)
_ZN39_INTERNAL_6307d29d_4_k_cu_5efc3013_84224cuda3std6ranges3__45__cpo9iter_moveE:
	.zero		1
	.type		_ZN39_INTERNAL_6307d29d_4_k_cu_5efc3013_84224cuda3std3__45__cpo5beginE,@object
	.size		_ZN39_INTERNAL_6307d29d_4_k_cu_5efc3013_84224cuda3std3__45__cpo5beginE,(_ZN39_INTERNAL_6307d29d_4_k_cu_5efc3013_84224cuda3std3__441_GLOBAL__N__6307d29d_4_k_cu_5efc3013_84226ignoreE - _ZN39_INTERNAL_6307d29d_4_k_cu_5efc3013_84224cuda3std3__45__cpo5beginE)
_ZN39_INTERNAL_6307d29d_4_k_cu_5efc3013_84224cuda3std3__45__cpo5beginE:
	.zero		1
	.type		_ZN39_INTERNAL_6307d29d_4_k_cu_5efc3013_84224cuda3std3__441_GLOBAL__N__6307d29d_4_k_cu_5efc3013_84226ignoreE,@object
	.size		_ZN39_INTERNAL_6307d29d_4_k_cu_5efc3013_84224cuda3std3__441_GLOBAL__N__6307d29d_4_k_cu_5efc3013_84226ignoreE,(_ZN39_INTERNAL_6307d29d_4_k_cu_5efc3013_84224cute7productE - _ZN39_INTERNAL_6307d29d_4_k_cu_5efc3013_84224cuda3std3__441_GLOBAL__N__6307d29d_4_k_cu_5efc3013_84226ignoreE)
_ZN39_INTERNAL_6307d29d_4_k_cu_5efc3013_84224cuda3std3__441_GLOBAL__N__6307d29d_4_k_cu_5efc3013_84226ignoreE:
	.zero		1
	.type		_ZN39_INTERNAL_6307d29d_4_k_cu_5efc3013_84224cute7productE,@object
	.size		_ZN39_INTERNAL_6307d29d_4_k_cu_5efc3013_84224cute7productE,(_ZN39_INTERNAL_6307d29d_4_k_cu_5efc3013_84224cuda3std3__45__cpo3endE - _ZN39_INTERNAL_6307d29d_4_k_cu_5efc3013_84224cute7productE)
_ZN39_INTERNAL_6307d29d_4_k_cu_5efc3013_84224cute7productE:
	.zero		1
	.type		_ZN39_INTERNAL_6307d29d_4_k_cu_5efc3013_84224cuda3std3__45__cpo3endE,@object
	.size		_ZN39_INTERNAL_6307d29d_4_k_cu_5efc3013_84224cuda3std3__45__cpo3endE,(_ZN39_INTERNAL_6307d29d_4_k_cu_5efc3013_84224cuda3std3__419piecewise_constructE - _ZN39_INTERNAL_6307d29d_4_k_cu_5efc3013_84224cuda3std3__45__cpo3endE)
_ZN39_INTERNAL_6307d29d_4_k_cu_5efc3013_84224cuda3std3__45__cpo3endE:
	.zero		1
	.type		_ZN39_INTERNAL_6307d29d_4_k_cu_5efc3013_84224cuda3std3__419piecewise_constructE,@object
	.size		_ZN39_INTERNAL_6307d29d_4_k_cu_5efc3013_84224cuda3std3__419piecewise_constructE,(_ZN39_INTERNAL_6307d29d_4_k_cu_5efc3013_84224cuda3std3__45__cpo4cendE - _ZN39_INTERNAL_6307d29d_4_k_cu_5efc3013_84224cuda3std3__419piecewise_constructE)
_ZN39_INTERNAL_6307d29d_4_k_cu_5efc3013_84224cuda3std3__419piecewise_constructE:
	.zero		1
	.type		_ZN39_INTERNAL_6307d29d_4_k_cu_5efc3013_84224cuda3std3__45__cpo4cendE,@object
	.size		_ZN39_INTERNAL_6307d29d_4_k_cu_5efc3013_84224cuda3std3__45__cpo4cendE,(_ZN39_INTERNAL_6307d29d_4_k_cu_5efc3013_84224cuda3std6ranges3__45__cpo4swapE - _ZN39_INTERNAL_6307d29d_4_k_cu_5efc3013_84224cuda3std3__45__cpo4cendE)
_ZN39_INTERNAL_6307d29d_4_k_cu_5efc3013_84224cuda3std3__45__cpo4cendE:
	.zero		1
	.type		_ZN39_INTERNAL_6307d29d_4_k_cu_5efc3013_84224cuda3std6ranges3__45__cpo4swapE,@object
	.size		_ZN39_INTERNAL_6307d29d_4_k_cu_5efc3013_84224cuda3std6ranges3__45__cpo4swapE,(.L_10 - _ZN39_INTERNAL_6307d29d_4_k_cu_5efc3013_84224cuda3std6ranges3__45__cpo4swapE)
_ZN39_INTERNAL_6307d29d_4_k_cu_5efc3013_84224cuda3std6ranges3__45__cpo4swapE:
	.zero		1
.L_10:


//--------------------- .nv.constant0._ZN7cutlass13device_kernelINS_4gemm6kernel13GemmUniversalIN4cute5tupleIJiiiiEEENS1_10collective13CollectiveMmaINS1_35MainloopSm100TmaUmmaWarpSpecializedILi32ELi2ELi4ENS5_IJNS4_1CILi2EEESB_NSA_ILi1EEEEEEEENS5_IJNSA_ILi256EEENSA_ILi128EEENSA_ILi32EEEEEENS_12float_e5m2_tENS5_IJlSC_lEEESJ_SK_NS4_8TiledMMAINS4_8MMA_AtomIJNS4_10MMA_TraitsINS4_25SM100_MMA_F8F6F4_2x1SM_SSEJSJ_SJ_fSF_SG_NS4_17integral_constantINS4_4UMMA5MajorELSR_0EEESS_NSP_INSQ_7ScaleInELST_0EEESU_EEEEEENS4_6LayoutINS5_IJSC_SC_SC_EEENS5_IJNSA_ILi0EEESZ_SZ_EEEEENS5_IJNS4_10UnderscoreES12_S12_EEEEENS4_28SM100_TMA_2SM_LOAD_MULTICASTENS4_14ComposedLayoutINS4_7SwizzleILi1ELi4ELi3EEENS4_18smem_ptr_flag_bitsILi8EEENSX_INS5_IJNSA_ILi8EEESH_EEENS5_IJSH_SC_EEEEEEEvNS4_8identityENS4_18SM100_TMA_2SM_LOADES1F_vS1G_EENS_8epilogue10collective18CollectiveEpilogueINS1J_23Sm100TmaWarpSpecializedILi2ELi2ELi64ELb0ELb0EEEJNS5_IJSG_SG_SH_EEENS5_IJNSX_ISG_SC_EENSX_INSA_ILi64EEESC_EEEEESJ_SK_SJ_SK_NS1J_6fusion15FusionCallbacksIS1N_NS1T_17LinearCombinationISJ_fSJ_fLNS_15FloatRoundStyleE2EEES1O_S1S_JEEENS4_5SM1004TMEM4LOAD26SM100_TMEM_LOAD_32dp32b64xENS4_13SM90_TMA_LOADENS16_INS17_ILi2ELi4ELi3EEES1A_NSX_INS5_IJS1B_S1Q_EEENS5_IJS1Q_SC_EEEEEEENS4_39AutoVectorizingCopyWithAssumedAlignmentILi128EEENS4_14SM90_TMA_STOREES28_S2A_S2A_EEEvvEEEEvNT_6ParamsE --------------------------
	.section	.nv.constant0._ZN7cutlass13device_kernelINS_4gemm6kernel13GemmUniversalIN4cute5tupleIJiiiiEEENS1_10collective13CollectiveMmaINS1_35MainloopSm100TmaUmmaWarpSpecializedILi32ELi2ELi4ENS5_IJNS4_1CILi2EEESB_NSA_ILi1EEEEEEEENS5_IJNSA_ILi256EEENSA_ILi128EEENSA_ILi32EEEEEENS_12float_e5m2_tENS5_IJlSC_lEEESJ_SK_NS4_8TiledMMAINS4_8MMA_AtomIJNS4_10MMA_TraitsINS4_25SM100_MMA_F8F6F4_2x1SM_SSEJSJ_SJ_fSF_SG_NS4_17integral_constantINS4_4UMMA5MajorELSR_0EEESS_NSP_INSQ_7ScaleInELST_0EEESU_EEEEEENS4_6LayoutINS5_IJSC_SC_SC_EEENS5_IJNSA_ILi0EEESZ_SZ_EEEEENS5_IJNS4_10UnderscoreES12_S12_EEEEENS4_28SM100_TMA_2SM_LOAD_MULTICASTENS4_14ComposedLayoutINS4_7SwizzleILi1ELi4ELi3EEENS4_18smem_ptr_flag_bitsILi8EEENSX_INS5_IJNSA_ILi8EEESH_EEENS5_IJSH_SC_EEEEEEEvNS4_8identityENS4_18SM100_TMA_2SM_LOADES1F_vS1G_EENS_8epilogue10collective18CollectiveEpilogueINS1J_23Sm100TmaWarpSpecializedILi2ELi2ELi64ELb0ELb0EEEJNS5_IJSG_SG_SH_EEENS5_IJNSX_ISG_SC_EENSX_INSA_ILi64EEESC_EEEEESJ_SK_SJ_SK_NS1J_6fusion15FusionCallbacksIS1N_NS1T_17LinearCombinationISJ_fSJ_fLNS_15FloatRoundStyleE2EEES1O_S1S_JEEENS4_5SM1004TMEM4LOAD26SM100_TMEM_LOAD_32dp32b64xENS4_13SM90_TMA_LOADENS16_INS17_ILi2ELi4ELi3EEES1A_NSX_INS5_IJS1B_S1Q_EEENS5_IJS1Q_SC_EEEEEEENS4_39AutoVectorizingCopyWithAssumedAlignmentILi128EEENS4_14SM90_TMA_STOREES28_S2A_S2A_EEEvvEEEEvNT_6ParamsE,"a",@progbits
	.sectionflags	@""
	.align	4
.nv.constant0._ZN7cutlass13device_kernelINS_4gemm6kernel13GemmUniversalIN4cute5tupleIJiiiiEEENS1_10collective13CollectiveMmaINS1_35MainloopSm100TmaUmmaWarpSpecializedILi32ELi2ELi4ENS5_IJNS4_1CILi2EEESB_NSA_ILi1EEEEEEEENS5_IJNSA_ILi256EEENSA_ILi128EEENSA_ILi32EEEEEENS_12float_e5m2_tENS5_IJlSC_lEEESJ_SK_NS4_8TiledMMAINS4_8MMA_AtomIJNS4_10MMA_TraitsINS4_25SM100_MMA_F8F6F4_2x1SM_SSEJSJ_SJ_fSF_SG_NS4_17integral_constantINS4_4UMMA5MajorELSR_0EEESS_NSP_INSQ_7ScaleInELST_0EEESU_EEEEEENS4_6LayoutINS5_IJSC_SC_SC_EEENS5_IJNSA_ILi0EEESZ_SZ_EEEEENS5_IJNS4_10UnderscoreES12_S12_EEEEENS4_28SM100_TMA_2SM_LOAD_MULTICASTENS4_14ComposedLayoutINS4_7SwizzleILi1ELi4ELi3EEENS4_18smem_ptr_flag_bitsILi8EEENSX_INS5_IJNSA_ILi8EEESH_EEENS5_IJSH_SC_EEEEEEEvNS4_8identityENS4_18SM100_TMA_2SM_LOADES1F_vS1G_EENS_8epilogue10collective18CollectiveEpilogueINS1J_23Sm100TmaWarpSpecializedILi2ELi2ELi64ELb0ELb0EEEJNS5_IJSG_SG_SH_EEENS5_IJNSX_ISG_SC_EENSX_INSA_ILi64EEESC_EEEEESJ_SK_SJ_SK_NS1J_6fusion15FusionCallbacksIS1N_NS1T_17LinearCombinationISJ_fSJ_fLNS_15FloatRoundStyleE2EEES1O_S1S_JEEENS4_5SM1004TMEM4LOAD26SM100_TMEM_LOAD_32dp32b64xENS4_13SM90_TMA_LOADENS16_INS17_ILi2ELi4ELi3EEES1A_NSX_INS5_IJS1B_S1Q_EEENS5_IJS1Q_SC_EEEEEEENS4_39AutoVectorizingCopyWithAssumedAlignmentILi128EEENS4_14SM90_TMA_STOREES28_S2A_S2A_EEEvvEEEEvNT_6ParamsE:
	.zero		2944


//--------------------- SYMBOLS --------------------------

	.type		.nv.reservedSmem.offset0,@object
	.size		.nv.reservedSmem.offset0,0x4
	.type		.nv.reservedSmem.cap,@object
	.size		.nv.reservedSmem.cap,0x4
	.type		__assertfail,@function
